//
// Generated by NVIDIA NVVM Compiler
//
// Compiler Build ID: CL-36424714
// Cuda compilation tools, release 13.0, V13.0.88
// Based on NVVM 20.0.0
//

.version 9.0
.target sm_100
.address_size 64

	// .globl	generate_sample_kernel
.global .align 4 .b8 precalc_xorwow_matrix[102400];
.global .align 4 .b8 precalc_xorwow_offset_matrix[102400];
.global .align 4 .b8 mrg32k3aM1[2304];
.global .align 4 .b8 mrg32k3aM2[2304];
.global .align 4 .b8 mrg32k3aM1SubSeq[2016];
.global .align 4 .b8 mrg32k3aM2SubSeq[2016];
.global .align 4 .b8 mrg32k3aM1Seq[2304];
.global .align 4 .b8 mrg32k3aM2Seq[2304];
.const .align 8 .b8 __cr_lgamma_table[72];

.visible .entry generate_sample_kernel(
	.param .u32 generate_sample_kernel_param_0,
	.param .u64 generate_sample_kernel_param_1,
	.param .u64 generate_sample_kernel_param_2,
	.param .u64 .ptr .align 1 generate_sample_kernel_param_3
)
{
	.local .align 8 .b8 	__local_depot0[48];
	.reg .b64 	%SP;
	.reg .b64 	%SPL;
	.reg .pred 	%p<75>;
	.reg .b32 	%r<1285>;
	.reg .b32 	%f<61>;
	.reg .b64 	%rd<38>;

	mov.u64 	%SPL, __local_depot0;
	ld.param.u32 	%r573, [generate_sample_kernel_param_0];
	ld.param.u64 	%rd16, [generate_sample_kernel_param_1];
	ld.param.u64 	%rd17, [generate_sample_kernel_param_2];
	ld.param.u64 	%rd18, [generate_sample_kernel_param_3];
	cvta.to.global.u64 	%rd1, %rd18;
	mov.u32 	%r574, %tid.x;
	mov.u32 	%r575, %ctaid.x;
	or.b32  	%r576, %r574, %r575;
	setp.ne.s32 	%p1, %r576, 0;
	@%p1 bra 	$L__BB0_123;
	add.u64 	%rd2, %SPL, 0;
	cvt.s64.s32 	%rd20, %r573;
	mul.lo.s64 	%rd3, %rd17, %rd20;
	cvt.u32.u64 	%r577, %rd16;
	xor.b32  	%r578, %r577, -1429050551;
	mul.lo.s32 	%r1, %r578, 1099087573;
	{ .reg .b32 tmp; mov.b64 {tmp, %r579}, %rd16; }
	xor.b32  	%r2, %r579, -136515619;
	mul.lo.s32 	%r580, %r2, -1703105765;
	add.s32 	%r581, %r1, %r580;
	add.s32 	%r3, %r581, 6615241;
	add.s32 	%r1004, %r1, 123456789;
	st.local.v2.u32 	[%rd2], {%r3, %r1004};
	xor.b32  	%r1003, %r1, 362436069;
	add.s32 	%r1002, %r580, 521288629;
	st.local.v2.u32 	[%rd2+8], {%r1003, %r1002};
	xor.b32  	%r1001, %r580, 88675123;
	add.s32 	%r1000, %r1, 5783321;
	st.local.v2.u32 	[%rd2+16], {%r1001, %r1000};
	setp.eq.s64 	%p2, %rd3, 0;
	@%p2 bra 	$L__BB0_116;
	mov.b32 	%r987, 0;
	mov.u64 	%rd35, %rd3;
$L__BB0_3:
	mov.u64 	%rd4, %rd35;
	and.b64  	%rd5, %rd4, 3;
	setp.eq.s64 	%p3, %rd5, 0;
	@%p3 bra 	$L__BB0_115;
	mul.wide.u32 	%rd21, %r987, 3200;
	mov.u64 	%rd22, precalc_xorwow_offset_matrix;
	add.s64 	%rd6, %rd22, %rd21;
	mov.b32 	%r1000, 0;
	mov.u32 	%r1001, %r1000;
	mov.u32 	%r1002, %r1000;
	mov.u32 	%r1003, %r1000;
	mov.u32 	%r1004, %r1000;
	mov.u32 	%r993, %r1000;
$L__BB0_5:
	mul.wide.u32 	%rd23, %r993, 4;
	add.s64 	%rd24, %rd2, %rd23;
	ld.local.u32 	%r21, [%rd24+4];
	shl.b32 	%r22, %r993, 5;
	mov.b32 	%r999, 0;
$L__BB0_6:
	.pragma "nounroll";
	shr.u32 	%r585, %r21, %r999;
	and.b32  	%r586, %r585, 1;
	setp.eq.b32 	%p4, %r586, 1;
	not.pred 	%p5, %p4;
	add.s32 	%r587, %r22, %r999;
	mul.lo.s32 	%r588, %r587, 5;
	mul.wide.u32 	%rd25, %r588, 4;
	add.s64 	%rd7, %rd6, %rd25;
	@%p5 bra 	$L__BB0_8;
	ld.global.u32 	%r589, [%rd7];
	xor.b32  	%r1004, %r1004, %r589;
	ld.global.u32 	%r590, [%rd7+4];
	xor.b32  	%r1003, %r1003, %r590;
	ld.global.u32 	%r591, [%rd7+8];
	xor.b32  	%r1002, %r1002, %r591;
	ld.global.u32 	%r592, [%rd7+12];
	xor.b32  	%r1001, %r1001, %r592;
	ld.global.u32 	%r593, [%rd7+16];
	xor.b32  	%r1000, %r1000, %r593;
$L__BB0_8:
	and.b32  	%r595, %r585, 2;
	setp.eq.s32 	%p6, %r595, 0;
	@%p6 bra 	$L__BB0_10;
	ld.global.u32 	%r596, [%rd7+20];
	xor.b32  	%r1004, %r1004, %r596;
	ld.global.u32 	%r597, [%rd7+24];
	xor.b32  	%r1003, %r1003, %r597;
	ld.global.u32 	%r598, [%rd7+28];
	xor.b32  	%r1002, %r1002, %r598;
	ld.global.u32 	%r599, [%rd7+32];
	xor.b32  	%r1001, %r1001, %r599;
	ld.global.u32 	%r600, [%rd7+36];
	xor.b32  	%r1000, %r1000, %r600;
$L__BB0_10:
	and.b32  	%r602, %r585, 4;
	setp.eq.s32 	%p7, %r602, 0;
	@%p7 bra 	$L__BB0_12;
	ld.global.u32 	%r603, [%rd7+40];
	xor.b32  	%r1004, %r1004, %r603;
	ld.global.u32 	%r604, [%rd7+44];
	xor.b32  	%r1003, %r1003, %r604;
	ld.global.u32 	%r605, [%rd7+48];
	xor.b32  	%r1002, %r1002, %r605;
	ld.global.u32 	%r606, [%rd7+52];
	xor.b32  	%r1001, %r1001, %r606;
	ld.global.u32 	%r607, [%rd7+56];
	xor.b32  	%r1000, %r1000, %r607;
$L__BB0_12:
	and.b32  	%r609, %r585, 8;
	setp.eq.s32 	%p8, %r609, 0;
	@%p8 bra 	$L__BB0_14;
	ld.global.u32 	%r610, [%rd7+60];
	xor.b32  	%r1004, %r1004, %r610;
	ld.global.u32 	%r611, [%rd7+64];
	xor.b32  	%r1003, %r1003, %r611;
	ld.global.u32 	%r612, [%rd7+68];
	xor.b32  	%r1002, %r1002, %r612;
	ld.global.u32 	%r613, [%rd7+72];
	xor.b32  	%r1001, %r1001, %r613;
	ld.global.u32 	%r614, [%rd7+76];
	xor.b32  	%r1000, %r1000, %r614;
$L__BB0_14:
	and.b32  	%r616, %r585, 16;
	setp.eq.s32 	%p9, %r616, 0;
	@%p9 bra 	$L__BB0_16;
	ld.global.u32 	%r617, [%rd7+80];
	xor.b32  	%r1004, %r1004, %r617;
	ld.global.u32 	%r618, [%rd7+84];
	xor.b32  	%r1003, %r1003, %r618;
	ld.global.u32 	%r619, [%rd7+88];
	xor.b32  	%r1002, %r1002, %r619;
	ld.global.u32 	%r620, [%rd7+92];
	xor.b32  	%r1001, %r1001, %r620;
	ld.global.u32 	%r621, [%rd7+96];
	xor.b32  	%r1000, %r1000, %r621;
$L__BB0_16:
	and.b32  	%r623, %r585, 32;
	setp.eq.s32 	%p10, %r623, 0;
	@%p10 bra 	$L__BB0_18;
	ld.global.u32 	%r624, [%rd7+100];
	xor.b32  	%r1004, %r1004, %r624;
	ld.global.u32 	%r625, [%rd7+104];
	xor.b32  	%r1003, %r1003, %r625;
	ld.global.u32 	%r626, [%rd7+108];
	xor.b32  	%r1002, %r1002, %r626;
	ld.global.u32 	%r627, [%rd7+112];
	xor.b32  	%r1001, %r1001, %r627;
	ld.global.u32 	%r628, [%rd7+116];
	xor.b32  	%r1000, %r1000, %r628;
$L__BB0_18:
	and.b32  	%r630, %r585, 64;
	setp.eq.s32 	%p11, %r630, 0;
	@%p11 bra 	$L__BB0_20;
	ld.global.u32 	%r631, [%rd7+120];
	xor.b32  	%r1004, %r1004, %r631;
	ld.global.u32 	%r632, [%rd7+124];
	xor.b32  	%r1003, %r1003, %r632;
	ld.global.u32 	%r633, [%rd7+128];
	xor.b32  	%r1002, %r1002, %r633;
	ld.global.u32 	%r634, [%rd7+132];
	xor.b32  	%r1001, %r1001, %r634;
	ld.global.u32 	%r635, [%rd7+136];
	xor.b32  	%r1000, %r1000, %r635;
$L__BB0_20:
	and.b32  	%r637, %r585, 128;
	setp.eq.s32 	%p12, %r637, 0;
	@%p12 bra 	$L__BB0_22;
	ld.global.u32 	%r638, [%rd7+140];
	xor.b32  	%r1004, %r1004, %r638;
	ld.global.u32 	%r639, [%rd7+144];
	xor.b32  	%r1003, %r1003, %r639;
	ld.global.u32 	%r640, [%rd7+148];
	xor.b32  	%r1002, %r1002, %r640;
	ld.global.u32 	%r641, [%rd7+152];
	xor.b32  	%r1001, %r1001, %r641;
	ld.global.u32 	%r642, [%rd7+156];
	xor.b32  	%r1000, %r1000, %r642;
$L__BB0_22:
	and.b32  	%r644, %r585, 256;
	setp.eq.s32 	%p13, %r644, 0;
	@%p13 bra 	$L__BB0_24;
	ld.global.u32 	%r645, [%rd7+160];
	xor.b32  	%r1004, %r1004, %r645;
	ld.global.u32 	%r646, [%rd7+164];
	xor.b32  	%r1003, %r1003, %r646;
	ld.global.u32 	%r647, [%rd7+168];
	xor.b32  	%r1002, %r1002, %r647;
	ld.global.u32 	%r648, [%rd7+172];
	xor.b32  	%r1001, %r1001, %r648;
	ld.global.u32 	%r649, [%rd7+176];
	xor.b32  	%r1000, %r1000, %r649;
$L__BB0_24:
	and.b32  	%r651, %r585, 512;
	setp.eq.s32 	%p14, %r651, 0;
	@%p14 bra 	$L__BB0_26;
	ld.global.u32 	%r652, [%rd7+180];
	xor.b32  	%r1004, %r1004, %r652;
	ld.global.u32 	%r653, [%rd7+184];
	xor.b32  	%r1003, %r1003, %r653;
	ld.global.u32 	%r654, [%rd7+188];
	xor.b32  	%r1002, %r1002, %r654;
	ld.global.u32 	%r655, [%rd7+192];
	xor.b32  	%r1001, %r1001, %r655;
	ld.global.u32 	%r656, [%rd7+196];
	xor.b32  	%r1000, %r1000, %r656;
$L__BB0_26:
	and.b32  	%r658, %r585, 1024;
	setp.eq.s32 	%p15, %r658, 0;
	@%p15 bra 	$L__BB0_28;
	ld.global.u32 	%r659, [%rd7+200];
	xor.b32  	%r1004, %r1004, %r659;
	ld.global.u32 	%r660, [%rd7+204];
	xor.b32  	%r1003, %r1003, %r660;
	ld.global.u32 	%r661, [%rd7+208];
	xor.b32  	%r1002, %r1002, %r661;
	ld.global.u32 	%r662, [%rd7+212];
	xor.b32  	%r1001, %r1001, %r662;
	ld.global.u32 	%r663, [%rd7+216];
	xor.b32  	%r1000, %r1000, %r663;
$L__BB0_28:
	and.b32  	%r665, %r585, 2048;
	setp.eq.s32 	%p16, %r665, 0;
	@%p16 bra 	$L__BB0_30;
	ld.global.u32 	%r666, [%rd7+220];
	xor.b32  	%r1004, %r1004, %r666;
	ld.global.u32 	%r667, [%rd7+224];
	xor.b32  	%r1003, %r1003, %r667;
	ld.global.u32 	%r668, [%rd7+228];
	xor.b32  	%r1002, %r1002, %r668;
	ld.global.u32 	%r669, [%rd7+232];
	xor.b32  	%r1001, %r1001, %r669;
	ld.global.u32 	%r670, [%rd7+236];
	xor.b32  	%r1000, %r1000, %r670;
$L__BB0_30:
	and.b32  	%r672, %r585, 4096;
	setp.eq.s32 	%p17, %r672, 0;
	@%p17 bra 	$L__BB0_32;
	ld.global.u32 	%r673, [%rd7+240];
	xor.b32  	%r1004, %r1004, %r673;
	ld.global.u32 	%r674, [%rd7+244];
	xor.b32  	%r1003, %r1003, %r674;
	ld.global.u32 	%r675, [%rd7+248];
	xor.b32  	%r1002, %r1002, %r675;
	ld.global.u32 	%r676, [%rd7+252];
	xor.b32  	%r1001, %r1001, %r676;
	ld.global.u32 	%r677, [%rd7+256];
	xor.b32  	%r1000, %r1000, %r677;
$L__BB0_32:
	and.b32  	%r679, %r585, 8192;
	setp.eq.s32 	%p18, %r679, 0;
	@%p18 bra 	$L__BB0_34;
	ld.global.u32 	%r680, [%rd7+260];
	xor.b32  	%r1004, %r1004, %r680;
	ld.global.u32 	%r681, [%rd7+264];
	xor.b32  	%r1003, %r1003, %r681;
	ld.global.u32 	%r682, [%rd7+268];
	xor.b32  	%r1002, %r1002, %r682;
	ld.global.u32 	%r683, [%rd7+272];
	xor.b32  	%r1001, %r1001, %r683;
	ld.global.u32 	%r684, [%rd7+276];
	xor.b32  	%r1000, %r1000, %r684;
$L__BB0_34:
	and.b32  	%r686, %r585, 16384;
	setp.eq.s32 	%p19, %r686, 0;
	@%p19 bra 	$L__BB0_36;
	ld.global.u32 	%r687, [%rd7+280];
	xor.b32  	%r1004, %r1004, %r687;
	ld.global.u32 	%r688, [%rd7+284];
	xor.b32  	%r1003, %r1003, %r688;
	ld.global.u32 	%r689, [%rd7+288];
	xor.b32  	%r1002, %r1002, %r689;
	ld.global.u32 	%r690, [%rd7+292];
	xor.b32  	%r1001, %r1001, %r690;
	ld.global.u32 	%r691, [%rd7+296];
	xor.b32  	%r1000, %r1000, %r691;
$L__BB0_36:
	and.b32  	%r693, %r585, 32768;
	setp.eq.s32 	%p20, %r693, 0;
	@%p20 bra 	$L__BB0_38;
	ld.global.u32 	%r694, [%rd7+300];
	xor.b32  	%r1004, %r1004, %r694;
	ld.global.u32 	%r695, [%rd7+304];
	xor.b32  	%r1003, %r1003, %r695;
	ld.global.u32 	%r696, [%rd7+308];
	xor.b32  	%r1002, %r1002, %r696;
	ld.global.u32 	%r697, [%rd7+312];
	xor.b32  	%r1001, %r1001, %r697;
	ld.global.u32 	%r698, [%rd7+316];
	xor.b32  	%r1000, %r1000, %r698;
$L__BB0_38:
	add.s32 	%r999, %r999, 16;
	setp.ne.s32 	%p21, %r999, 32;
	@%p21 bra 	$L__BB0_6;
	mad.lo.s32 	%r699, %r993, -31, %r22;
	add.s32 	%r993, %r699, 1;
	setp.ne.s32 	%p22, %r993, 5;
	@%p22 bra 	$L__BB0_5;
	st.local.u32 	[%rd2+4], %r1004;
	st.local.v2.u32 	[%rd2+8], {%r1003, %r1002};
	st.local.v2.u32 	[%rd2+16], {%r1001, %r1000};
	setp.eq.s64 	%p23, %rd5, 1;
	@%p23 bra 	$L__BB0_115;
	mov.b32 	%r1000, 0;
	mov.u32 	%r1001, %r1000;
	mov.u32 	%r1002, %r1000;
	mov.u32 	%r1003, %r1000;
	mov.u32 	%r1004, %r1000;
	mov.u32 	%r1085, %r1000;
$L__BB0_42:
	mul.wide.u32 	%rd26, %r1085, 4;
	add.s64 	%rd27, %rd2, %rd26;
	ld.local.u32 	%r197, [%rd27+4];
	shl.b32 	%r198, %r1085, 5;
	mov.b32 	%r1091, 0;
$L__BB0_43:
	.pragma "nounroll";
	shr.u32 	%r702, %r197, %r1091;
	and.b32  	%r703, %r702, 1;
	setp.eq.b32 	%p24, %r703, 1;
	not.pred 	%p25, %p24;
	add.s32 	%r704, %r198, %r1091;
	mul.lo.s32 	%r705, %r704, 5;
	mul.wide.u32 	%rd28, %r705, 4;
	add.s64 	%rd8, %rd6, %rd28;
	@%p25 bra 	$L__BB0_45;
	ld.global.u32 	%r706, [%rd8];
	xor.b32  	%r1004, %r1004, %r706;
	ld.global.u32 	%r707, [%rd8+4];
	xor.b32  	%r1003, %r1003, %r707;
	ld.global.u32 	%r708, [%rd8+8];
	xor.b32  	%r1002, %r1002, %r708;
	ld.global.u32 	%r709, [%rd8+12];
	xor.b32  	%r1001, %r1001, %r709;
	ld.global.u32 	%r710, [%rd8+16];
	xor.b32  	%r1000, %r1000, %r710;
$L__BB0_45:
	and.b32  	%r712, %r702, 2;
	setp.eq.s32 	%p26, %r712, 0;
	@%p26 bra 	$L__BB0_47;
	ld.global.u32 	%r713, [%rd8+20];
	xor.b32  	%r1004, %r1004, %r713;
	ld.global.u32 	%r714, [%rd8+24];
	xor.b32  	%r1003, %r1003, %r714;
	ld.global.u32 	%r715, [%rd8+28];
	xor.b32  	%r1002, %r1002, %r715;
	ld.global.u32 	%r716, [%rd8+32];
	xor.b32  	%r1001, %r1001, %r716;
	ld.global.u32 	%r717, [%rd8+36];
	xor.b32  	%r1000, %r1000, %r717;
$L__BB0_47:
	and.b32  	%r719, %r702, 4;
	setp.eq.s32 	%p27, %r719, 0;
	@%p27 bra 	$L__BB0_49;
	ld.global.u32 	%r720, [%rd8+40];
	xor.b32  	%r1004, %r1004, %r720;
	ld.global.u32 	%r721, [%rd8+44];
	xor.b32  	%r1003, %r1003, %r721;
	ld.global.u32 	%r722, [%rd8+48];
	xor.b32  	%r1002, %r1002, %r722;
	ld.global.u32 	%r723, [%rd8+52];
	xor.b32  	%r1001, %r1001, %r723;
	ld.global.u32 	%r724, [%rd8+56];
	xor.b32  	%r1000, %r1000, %r724;
$L__BB0_49:
	and.b32  	%r726, %r702, 8;
	setp.eq.s32 	%p28, %r726, 0;
	@%p28 bra 	$L__BB0_51;
	ld.global.u32 	%r727, [%rd8+60];
	xor.b32  	%r1004, %r1004, %r727;
	ld.global.u32 	%r728, [%rd8+64];
	xor.b32  	%r1003, %r1003, %r728;
	ld.global.u32 	%r729, [%rd8+68];
	xor.b32  	%r1002, %r1002, %r729;
	ld.global.u32 	%r730, [%rd8+72];
	xor.b32  	%r1001, %r1001, %r730;
	ld.global.u32 	%r731, [%rd8+76];
	xor.b32  	%r1000, %r1000, %r731;
$L__BB0_51:
	and.b32  	%r733, %r702, 16;
	setp.eq.s32 	%p29, %r733, 0;
	@%p29 bra 	$L__BB0_53;
	ld.global.u32 	%r734, [%rd8+80];
	xor.b32  	%r1004, %r1004, %r734;
	ld.global.u32 	%r735, [%rd8+84];
	xor.b32  	%r1003, %r1003, %r735;
	ld.global.u32 	%r736, [%rd8+88];
	xor.b32  	%r1002, %r1002, %r736;
	ld.global.u32 	%r737, [%rd8+92];
	xor.b32  	%r1001, %r1001, %r737;
	ld.global.u32 	%r738, [%rd8+96];
	xor.b32  	%r1000, %r1000, %r738;
$L__BB0_53:
	and.b32  	%r740, %r702, 32;
	setp.eq.s32 	%p30, %r740, 0;
	@%p30 bra 	$L__BB0_55;
	ld.global.u32 	%r741, [%rd8+100];
	xor.b32  	%r1004, %r1004, %r741;
	ld.global.u32 	%r742, [%rd8+104];
	xor.b32  	%r1003, %r1003, %r742;
	ld.global.u32 	%r743, [%rd8+108];
	xor.b32  	%r1002, %r1002, %r743;
	ld.global.u32 	%r744, [%rd8+112];
	xor.b32  	%r1001, %r1001, %r744;
	ld.global.u32 	%r745, [%rd8+116];
	xor.b32  	%r1000, %r1000, %r745;
$L__BB0_55:
	and.b32  	%r747, %r702, 64;
	setp.eq.s32 	%p31, %r747, 0;
	@%p31 bra 	$L__BB0_57;
	ld.global.u32 	%r748, [%rd8+120];
	xor.b32  	%r1004, %r1004, %r748;
	ld.global.u32 	%r749, [%rd8+124];
	xor.b32  	%r1003, %r1003, %r749;
	ld.global.u32 	%r750, [%rd8+128];
	xor.b32  	%r1002, %r1002, %r750;
	ld.global.u32 	%r751, [%rd8+132];
	xor.b32  	%r1001, %r1001, %r751;
	ld.global.u32 	%r752, [%rd8+136];
	xor.b32  	%r1000, %r1000, %r752;
$L__BB0_57:
	and.b32  	%r754, %r702, 128;
	setp.eq.s32 	%p32, %r754, 0;
	@%p32 bra 	$L__BB0_59;
	ld.global.u32 	%r755, [%rd8+140];
	xor.b32  	%r1004, %r1004, %r755;
	ld.global.u32 	%r756, [%rd8+144];
	xor.b32  	%r1003, %r1003, %r756;
	ld.global.u32 	%r757, [%rd8+148];
	xor.b32  	%r1002, %r1002, %r757;
	ld.global.u32 	%r758, [%rd8+152];
	xor.b32  	%r1001, %r1001, %r758;
	ld.global.u32 	%r759, [%rd8+156];
	xor.b32  	%r1000, %r1000, %r759;
$L__BB0_59:
	and.b32  	%r761, %r702, 256;
	setp.eq.s32 	%p33, %r761, 0;
	@%p33 bra 	$L__BB0_61;
	ld.global.u32 	%r762, [%rd8+160];
	xor.b32  	%r1004, %r1004, %r762;
	ld.global.u32 	%r763, [%rd8+164];
	xor.b32  	%r1003, %r1003, %r763;
	ld.global.u32 	%r764, [%rd8+168];
	xor.b32  	%r1002, %r1002, %r764;
	ld.global.u32 	%r765, [%rd8+172];
	xor.b32  	%r1001, %r1001, %r765;
	ld.global.u32 	%r766, [%rd8+176];
	xor.b32  	%r1000, %r1000, %r766;
$L__BB0_61:
	and.b32  	%r768, %r702, 512;
	setp.eq.s32 	%p34, %r768, 0;
	@%p34 bra 	$L__BB0_63;
	ld.global.u32 	%r769, [%rd8+180];
	xor.b32  	%r1004, %r1004, %r769;
	ld.global.u32 	%r770, [%rd8+184];
	xor.b32  	%r1003, %r1003, %r770;
	ld.global.u32 	%r771, [%rd8+188];
	xor.b32  	%r1002, %r1002, %r771;
	ld.global.u32 	%r772, [%rd8+192];
	xor.b32  	%r1001, %r1001, %r772;
	ld.global.u32 	%r773, [%rd8+196];
	xor.b32  	%r1000, %r1000, %r773;
$L__BB0_63:
	and.b32  	%r775, %r702, 1024;
	setp.eq.s32 	%p35, %r775, 0;
	@%p35 bra 	$L__BB0_65;
	ld.global.u32 	%r776, [%rd8+200];
	xor.b32  	%r1004, %r1004, %r776;
	ld.global.u32 	%r777, [%rd8+204];
	xor.b32  	%r1003, %r1003, %r777;
	ld.global.u32 	%r778, [%rd8+208];
	xor.b32  	%r1002, %r1002, %r778;
	ld.global.u32 	%r779, [%rd8+212];
	xor.b32  	%r1001, %r1001, %r779;
	ld.global.u32 	%r780, [%rd8+216];
	xor.b32  	%r1000, %r1000, %r780;
$L__BB0_65:
	and.b32  	%r782, %r702, 2048;
	setp.eq.s32 	%p36, %r782, 0;
	@%p36 bra 	$L__BB0_67;
	ld.global.u32 	%r783, [%rd8+220];
	xor.b32  	%r1004, %r1004, %r783;
	ld.global.u32 	%r784, [%rd8+224];
	xor.b32  	%r1003, %r1003, %r784;
	ld.global.u32 	%r785, [%rd8+228];
	xor.b32  	%r1002, %r1002, %r785;
	ld.global.u32 	%r786, [%rd8+232];
	xor.b32  	%r1001, %r1001, %r786;
	ld.global.u32 	%r787, [%rd8+236];
	xor.b32  	%r1000, %r1000, %r787;
$L__BB0_67:
	and.b32  	%r789, %r702, 4096;
	setp.eq.s32 	%p37, %r789, 0;
	@%p37 bra 	$L__BB0_69;
	ld.global.u32 	%r790, [%rd8+240];
	xor.b32  	%r1004, %r1004, %r790;
	ld.global.u32 	%r791, [%rd8+244];
	xor.b32  	%r1003, %r1003, %r791;
	ld.global.u32 	%r792, [%rd8+248];
	xor.b32  	%r1002, %r1002, %r792;
	ld.global.u32 	%r793, [%rd8+252];
	xor.b32  	%r1001, %r1001, %r793;
	ld.global.u32 	%r794, [%rd8+256];
	xor.b32  	%r1000, %r1000, %r794;
$L__BB0_69:
	and.b32  	%r796, %r702, 8192;
	setp.eq.s32 	%p38, %r796, 0;
	@%p38 bra 	$L__BB0_71;
	ld.global.u32 	%r797, [%rd8+260];
	xor.b32  	%r1004, %r1004, %r797;
	ld.global.u32 	%r798, [%rd8+264];
	xor.b32  	%r1003, %r1003, %r798;
	ld.global.u32 	%r799, [%rd8+268];
	xor.b32  	%r1002, %r1002, %r799;
	ld.global.u32 	%r800, [%rd8+272];
	xor.b32  	%r1001, %r1001, %r800;
	ld.global.u32 	%r801, [%rd8+276];
	xor.b32  	%r1000, %r1000, %r801;
$L__BB0_71:
	and.b32  	%r803, %r702, 16384;
	setp.eq.s32 	%p39, %r803, 0;
	@%p39 bra 	$L__BB0_73;
	ld.global.u32 	%r804, [%rd8+280];
	xor.b32  	%r1004, %r1004, %r804;
	ld.global.u32 	%r805, [%rd8+284];
	xor.b32  	%r1003, %r1003, %r805;
	ld.global.u32 	%r806, [%rd8+288];
	xor.b32  	%r1002, %r1002, %r806;
	ld.global.u32 	%r807, [%rd8+292];
	xor.b32  	%r1001, %r1001, %r807;
	ld.global.u32 	%r808, [%rd8+296];
	xor.b32  	%r1000, %r1000, %r808;
$L__BB0_73:
	and.b32  	%r810, %r702, 32768;
	setp.eq.s32 	%p40, %r810, 0;
	@%p40 bra 	$L__BB0_75;
	ld.global.u32 	%r811, [%rd8+300];
	xor.b32  	%r1004, %r1004, %r811;
	ld.global.u32 	%r812, [%rd8+304];
	xor.b32  	%r1003, %r1003, %r812;
	ld.global.u32 	%r813, [%rd8+308];
	xor.b32  	%r1002, %r1002, %r813;
	ld.global.u32 	%r814, [%rd8+312];
	xor.b32  	%r1001, %r1001, %r814;
	ld.global.u32 	%r815, [%rd8+316];
	xor.b32  	%r1000, %r1000, %r815;
$L__BB0_75:
	add.s32 	%r1091, %r1091, 16;
	setp.ne.s32 	%p41, %r1091, 32;
	@%p41 bra 	$L__BB0_43;
	mad.lo.s32 	%r816, %r1085, -31, %r198;
	add.s32 	%r1085, %r816, 1;
	setp.ne.s32 	%p42, %r1085, 5;
	@%p42 bra 	$L__BB0_42;
	st.local.u32 	[%rd2+4], %r1004;
	st.local.v2.u32 	[%rd2+8], {%r1003, %r1002};
	st.local.v2.u32 	[%rd2+16], {%r1001, %r1000};
	setp.ne.s64 	%p43, %rd5, 3;
	@%p43 bra 	$L__BB0_115;
	mov.b32 	%r1000, 0;
	mov.u32 	%r1001, %r1000;
	mov.u32 	%r1002, %r1000;
	mov.u32 	%r1003, %r1000;
	mov.u32 	%r1004, %r1000;
	mov.u32 	%r1177, %r1000;
$L__BB0_79:
	mul.wide.u32 	%rd29, %r1177, 4;
	add.s64 	%rd30, %rd2, %rd29;
	ld.local.u32 	%r373, [%rd30+4];
	shl.b32 	%r374, %r1177, 5;
	mov.b32 	%r1183, 0;
$L__BB0_80:
	.pragma "nounroll";
	shr.u32 	%r819, %r373, %r1183;
	and.b32  	%r820, %r819, 1;
	setp.eq.b32 	%p44, %r820, 1;
	not.pred 	%p45, %p44;
	add.s32 	%r821, %r374, %r1183;
	mul.lo.s32 	%r822, %r821, 5;
	mul.wide.u32 	%rd31, %r822, 4;
	add.s64 	%rd9, %rd6, %rd31;
	@%p45 bra 	$L__BB0_82;
	ld.global.u32 	%r823, [%rd9];
	xor.b32  	%r1004, %r1004, %r823;
	ld.global.u32 	%r824, [%rd9+4];
	xor.b32  	%r1003, %r1003, %r824;
	ld.global.u32 	%r825, [%rd9+8];
	xor.b32  	%r1002, %r1002, %r825;
	ld.global.u32 	%r826, [%rd9+12];
	xor.b32  	%r1001, %r1001, %r826;
	ld.global.u32 	%r827, [%rd9+16];
	xor.b32  	%r1000, %r1000, %r827;
$L__BB0_82:
	and.b32  	%r829, %r819, 2;
	setp.eq.s32 	%p46, %r829, 0;
	@%p46 bra 	$L__BB0_84;
	ld.global.u32 	%r830, [%rd9+20];
	xor.b32  	%r1004, %r1004, %r830;
	ld.global.u32 	%r831, [%rd9+24];
	xor.b32  	%r1003, %r1003, %r831;
	ld.global.u32 	%r832, [%rd9+28];
	xor.b32  	%r1002, %r1002, %r832;
	ld.global.u32 	%r833, [%rd9+32];
	xor.b32  	%r1001, %r1001, %r833;
	ld.global.u32 	%r834, [%rd9+36];
	xor.b32  	%r1000, %r1000, %r834;
$L__BB0_84:
	and.b32  	%r836, %r819, 4;
	setp.eq.s32 	%p47, %r836, 0;
	@%p47 bra 	$L__BB0_86;
	ld.global.u32 	%r837, [%rd9+40];
	xor.b32  	%r1004, %r1004, %r837;
	ld.global.u32 	%r838, [%rd9+44];
	xor.b32  	%r1003, %r1003, %r838;
	ld.global.u32 	%r839, [%rd9+48];
	xor.b32  	%r1002, %r1002, %r839;
	ld.global.u32 	%r840, [%rd9+52];
	xor.b32  	%r1001, %r1001, %r840;
	ld.global.u32 	%r841, [%rd9+56];
	xor.b32  	%r1000, %r1000, %r841;
$L__BB0_86:
	and.b32  	%r843, %r819, 8;
	setp.eq.s32 	%p48, %r843, 0;
	@%p48 bra 	$L__BB0_88;
	ld.global.u32 	%r844, [%rd9+60];
	xor.b32  	%r1004, %r1004, %r844;
	ld.global.u32 	%r845, [%rd9+64];
	xor.b32  	%r1003, %r1003, %r845;
	ld.global.u32 	%r846, [%rd9+68];
	xor.b32  	%r1002, %r1002, %r846;
	ld.global.u32 	%r847, [%rd9+72];
	xor.b32  	%r1001, %r1001, %r847;
	ld.global.u32 	%r848, [%rd9+76];
	xor.b32  	%r1000, %r1000, %r848;
$L__BB0_88:
	and.b32  	%r850, %r819, 16;
	setp.eq.s32 	%p49, %r850, 0;
	@%p49 bra 	$L__BB0_90;
	ld.global.u32 	%r851, [%rd9+80];
	xor.b32  	%r1004, %r1004, %r851;
	ld.global.u32 	%r852, [%rd9+84];
	xor.b32  	%r1003, %r1003, %r852;
	ld.global.u32 	%r853, [%rd9+88];
	xor.b32  	%r1002, %r1002, %r853;
	ld.global.u32 	%r854, [%rd9+92];
	xor.b32  	%r1001, %r1001, %r854;
	ld.global.u32 	%r855, [%rd9+96];
	xor.b32  	%r1000, %r1000, %r855;
$L__BB0_90:
	and.b32  	%r857, %r819, 32;
	setp.eq.s32 	%p50, %r857, 0;
	@%p50 bra 	$L__BB0_92;
	ld.global.u32 	%r858, [%rd9+100];
	xor.b32  	%r1004, %r1004, %r858;
	ld.global.u32 	%r859, [%rd9+104];
	xor.b32  	%r1003, %r1003, %r859;
	ld.global.u32 	%r860, [%rd9+108];
	xor.b32  	%r1002, %r1002, %r860;
	ld.global.u32 	%r861, [%rd9+112];
	xor.b32  	%r1001, %r1001, %r861;
	ld.global.u32 	%r862, [%rd9+116];
	xor.b32  	%r1000, %r1000, %r862;
$L__BB0_92:
	and.b32  	%r864, %r819, 64;
	setp.eq.s32 	%p51, %r864, 0;
	@%p51 bra 	$L__BB0_94;
	ld.global.u32 	%r865, [%rd9+120];
	xor.b32  	%r1004, %r1004, %r865;
	ld.global.u32 	%r866, [%rd9+124];
	xor.b32  	%r1003, %r1003, %r866;
	ld.global.u32 	%r867, [%rd9+128];
	xor.b32  	%r1002, %r1002, %r867;
	ld.global.u32 	%r868, [%rd9+132];
	xor.b32  	%r1001, %r1001, %r868;
	ld.global.u32 	%r869, [%rd9+136];
	xor.b32  	%r1000, %r1000, %r869;
$L__BB0_94:
	and.b32  	%r871, %r819, 128;
	setp.eq.s32 	%p52, %r871, 0;
	@%p52 bra 	$L__BB0_96;
	ld.global.u32 	%r872, [%rd9+140];
	xor.b32  	%r1004, %r1004, %r872;
	ld.global.u32 	%r873, [%rd9+144];
	xor.b32  	%r1003, %r1003, %r873;
	ld.global.u32 	%r874, [%rd9+148];
	xor.b32  	%r1002, %r1002, %r874;
	ld.global.u32 	%r875, [%rd9+152];
	xor.b32  	%r1001, %r1001, %r875;
	ld.global.u32 	%r876, [%rd9+156];
	xor.b32  	%r1000, %r1000, %r876;
$L__BB0_96:
	and.b32  	%r878, %r819, 256;
	setp.eq.s32 	%p53, %r878, 0;
	@%p53 bra 	$L__BB0_98;
	ld.global.u32 	%r879, [%rd9+160];
	xor.b32  	%r1004, %r1004, %r879;
	ld.global.u32 	%r880, [%rd9+164];
	xor.b32  	%r1003, %r1003, %r880;
	ld.global.u32 	%r881, [%rd9+168];
	xor.b32  	%r1002, %r1002, %r881;
	ld.global.u32 	%r882, [%rd9+172];
	xor.b32  	%r1001, %r1001, %r882;
	ld.global.u32 	%r883, [%rd9+176];
	xor.b32  	%r1000, %r1000, %r883;
$L__BB0_98:
	and.b32  	%r885, %r819, 512;
	setp.eq.s32 	%p54, %r885, 0;
	@%p54 bra 	$L__BB0_100;
	ld.global.u32 	%r886, [%rd9+180];
	xor.b32  	%r1004, %r1004, %r886;
	ld.global.u32 	%r887, [%rd9+184];
	xor.b32  	%r1003, %r1003, %r887;
	ld.global.u32 	%r888, [%rd9+188];
	xor.b32  	%r1002, %r1002, %r888;
	ld.global.u32 	%r889, [%rd9+192];
	xor.b32  	%r1001, %r1001, %r889;
	ld.global.u32 	%r890, [%rd9+196];
	xor.b32  	%r1000, %r1000, %r890;
$L__BB0_100:
	and.b32  	%r892, %r819, 1024;
	setp.eq.s32 	%p55, %r892, 0;
	@%p55 bra 	$L__BB0_102;
	ld.global.u32 	%r893, [%rd9+200];
	xor.b32  	%r1004, %r1004, %r893;
	ld.global.u32 	%r894, [%rd9+204];
	xor.b32  	%r1003, %r1003, %r894;
	ld.global.u32 	%r895, [%rd9+208];
	xor.b32  	%r1002, %r1002, %r895;
	ld.global.u32 	%r896, [%rd9+212];
	xor.b32  	%r1001, %r1001, %r896;
	ld.global.u32 	%r897, [%rd9+216];
	xor.b32  	%r1000, %r1000, %r897;
$L__BB0_102:
	and.b32  	%r899, %r819, 2048;
	setp.eq.s32 	%p56, %r899, 0;
	@%p56 bra 	$L__BB0_104;
	ld.global.u32 	%r900, [%rd9+220];
	xor.b32  	%r1004, %r1004, %r900;
	ld.global.u32 	%r901, [%rd9+224];
	xor.b32  	%r1003, %r1003, %r901;
	ld.global.u32 	%r902, [%rd9+228];
	xor.b32  	%r1002, %r1002, %r902;
	ld.global.u32 	%r903, [%rd9+232];
	xor.b32  	%r1001, %r1001, %r903;
	ld.global.u32 	%r904, [%rd9+236];
	xor.b32  	%r1000, %r1000, %r904;
$L__BB0_104:
	and.b32  	%r906, %r819, 4096;
	setp.eq.s32 	%p57, %r906, 0;
	@%p57 bra 	$L__BB0_106;
	ld.global.u32 	%r907, [%rd9+240];
	xor.b32  	%r1004, %r1004, %r907;
	ld.global.u32 	%r908, [%rd9+244];
	xor.b32  	%r1003, %r1003, %r908;
	ld.global.u32 	%r909, [%rd9+248];
	xor.b32  	%r1002, %r1002, %r909;
	ld.global.u32 	%r910, [%rd9+252];
	xor.b32  	%r1001, %r1001, %r910;
	ld.global.u32 	%r911, [%rd9+256];
	xor.b32  	%r1000, %r1000, %r911;
$L__BB0_106:
	and.b32  	%r913, %r819, 8192;
	setp.eq.s32 	%p58, %r913, 0;
	@%p58 bra 	$L__BB0_108;
	ld.global.u32 	%r914, [%rd9+260];
	xor.b32  	%r1004, %r1004, %r914;
	ld.global.u32 	%r915, [%rd9+264];
	xor.b32  	%r1003, %r1003, %r915;
	ld.global.u32 	%r916, [%rd9+268];
	xor.b32  	%r1002, %r1002, %r916;
	ld.global.u32 	%r917, [%rd9+272];
	xor.b32  	%r1001, %r1001, %r917;
	ld.global.u32 	%r918, [%rd9+276];
	xor.b32  	%r1000, %r1000, %r918;
$L__BB0_108:
	and.b32  	%r920, %r819, 16384;
	setp.eq.s32 	%p59, %r920, 0;
	@%p59 bra 	$L__BB0_110;
	ld.global.u32 	%r921, [%rd9+280];
	xor.b32  	%r1004, %r1004, %r921;
	ld.global.u32 	%r922, [%rd9+284];
	xor.b32  	%r1003, %r1003, %r922;
	ld.global.u32 	%r923, [%rd9+288];
	xor.b32  	%r1002, %r1002, %r923;
	ld.global.u32 	%r924, [%rd9+292];
	xor.b32  	%r1001, %r1001, %r924;
	ld.global.u32 	%r925, [%rd9+296];
	xor.b32  	%r1000, %r1000, %r925;
$L__BB0_110:
	and.b32  	%r927, %r819, 32768;
	setp.eq.s32 	%p60, %r927, 0;
	@%p60 bra 	$L__BB0_112;
	ld.global.u32 	%r928, [%rd9+300];
	xor.b32  	%r1004, %r1004, %r928;
	ld.global.u32 	%r929, [%rd9+304];
	xor.b32  	%r1003, %r1003, %r929;
	ld.global.u32 	%r930, [%rd9+308];
	xor.b32  	%r1002, %r1002, %r930;
	ld.global.u32 	%r931, [%rd9+312];
	xor.b32  	%r1001, %r1001, %r931;
	ld.global.u32 	%r932, [%rd9+316];
	xor.b32  	%r1000, %r1000, %r932;
$L__BB0_112:
	add.s32 	%r1183, %r1183, 16;
	setp.ne.s32 	%p61, %r1183, 32;
	@%p61 bra 	$L__BB0_80;
	mad.lo.s32 	%r933, %r1177, -31, %r374;
	add.s32 	%r1177, %r933, 1;
	setp.ne.s32 	%p62, %r1177, 5;
	@%p62 bra 	$L__BB0_79;
	st.local.u32 	[%rd2+4], %r1004;
	st.local.v2.u32 	[%rd2+8], {%r1003, %r1002};
	st.local.v2.u32 	[%rd2+16], {%r1001, %r1000};
$L__BB0_115:
	shr.u64 	%rd35, %rd4, 2;
	add.s32 	%r987, %r987, 1;
	setp.gt.u64 	%p63, %rd4, 3;
	@%p63 bra 	$L__BB0_3;
$L__BB0_116:
	cvt.u32.u64 	%r934, %rd3;
	mul.lo.s32 	%r554, %r934, 362437;
	setp.lt.s32 	%p64, %r573, 1;
	@%p64 bra 	$L__BB0_123;
	setp.eq.s32 	%p65, %r573, 1;
	add.s32 	%r1281, %r3, %r554;
	mov.b64 	%rd37, 0;
	@%p65 bra 	$L__BB0_121;
	add.s32 	%r935, %r554, %r1;
	mul.lo.s32 	%r936, %r2, 1703105765;
	sub.s32 	%r937, %r935, %r936;
	add.s32 	%r1275, %r937, 7340115;
	and.b32  	%r938, %r573, 2147483646;
	neg.s32 	%r1274, %r938;
	add.s64 	%rd36, %rd1, 4;
$L__BB0_119:
	mov.u32 	%r562, %r1002;
	mov.u32 	%r561, %r1001;
	mov.u32 	%r1002, %r1000;
	mov.u32 	%r1281, %r1275;
	shr.u32 	%r939, %r1004, 2;
	xor.b32  	%r940, %r939, %r1004;
	shl.b32 	%r941, %r1002, 4;
	shl.b32 	%r942, %r940, 1;
	xor.b32  	%r943, %r942, %r941;
	xor.b32  	%r944, %r943, %r940;
	xor.b32  	%r1001, %r944, %r1002;
	add.s32 	%r945, %r1281, %r1001;
	add.s32 	%r946, %r945, -362437;
	shr.u32 	%r947, %r1003, 2;
	xor.b32  	%r948, %r947, %r1003;
	shl.b32 	%r949, %r1001, 4;
	shl.b32 	%r950, %r948, 1;
	xor.b32  	%r951, %r950, %r949;
	xor.b32  	%r952, %r951, %r948;
	xor.b32  	%r1000, %r952, %r1001;
	add.s32 	%r953, %r1281, %r1000;
	cvt.rn.f32.u32 	%f1, %r946;
	fma.rn.f32 	%f2, %f1, 0f2F800000, 0f2F000000;
	cvt.rn.f32.u32 	%f3, %r953;
	fma.rn.f32 	%f4, %f3, 0f30C90FDB, 0f30490FDB;
	setp.lt.f32 	%p66, %f2, 0f00800000;
	mul.f32 	%f5, %f2, 0f4B000000;
	selp.f32 	%f6, %f5, %f2, %p66;
	selp.f32 	%f7, 0fC1B80000, 0f00000000, %p66;
	mov.b32 	%r954, %f6;
	add.s32 	%r955, %r954, -1059760811;
	and.b32  	%r956, %r955, -8388608;
	sub.s32 	%r957, %r954, %r956;
	mov.b32 	%f8, %r957;
	cvt.rn.f32.s32 	%f9, %r956;
	fma.rn.f32 	%f10, %f9, 0f34000000, %f7;
	add.f32 	%f11, %f8, 0fBF800000;
	fma.rn.f32 	%f12, %f11, 0fBE055027, 0f3E1039F6;
	fma.rn.f32 	%f13, %f12, %f11, 0fBDF8CDCC;
	fma.rn.f32 	%f14, %f13, %f11, 0f3E0F2955;
	fma.rn.f32 	%f15, %f14, %f11, 0fBE2AD8B9;
	fma.rn.f32 	%f16, %f15, %f11, 0f3E4CED0B;
	fma.rn.f32 	%f17, %f16, %f11, 0fBE7FFF22;
	fma.rn.f32 	%f18, %f17, %f11, 0f3EAAAA78;
	fma.rn.f32 	%f19, %f18, %f11, 0fBF000000;
	mul.f32 	%f20, %f11, %f19;
	fma.rn.f32 	%f21, %f20, %f11, %f11;
	fma.rn.f32 	%f22, %f10, 0f3F317218, %f21;
	setp.gt.u32 	%p67, %r954, 2139095039;
	fma.rn.f32 	%f23, %f6, 0f7F800000, 0f7F800000;
	selp.f32 	%f24, %f23, %f22, %p67;
	setp.eq.f32 	%p68, %f6, 0f00000000;
	mul.f32 	%f25, %f24, 0fC0000000;
	selp.f32 	%f26, 0f7F800000, %f25, %p68;
	sqrt.rn.f32 	%f27, %f26;
	sin.approx.f32 	%f28, %f4;
	cos.approx.f32 	%f29, %f4;
	mul.f32 	%f30, %f27, %f28;
	mul.f32 	%f31, %f27, %f29;
	st.global.f32 	[%rd36+-4], %f30;
	st.global.f32 	[%rd36], %f31;
	add.s32 	%r1275, %r1281, 724874;
	add.s32 	%r1274, %r1274, 2;
	add.s64 	%rd36, %rd36, 8;
	setp.ne.s32 	%p69, %r1274, 0;
	mov.u32 	%r1003, %r561;
	mov.u32 	%r1004, %r562;
	@%p69 bra 	$L__BB0_119;
	cvt.u64.u32 	%rd37, %r938;
	mov.u32 	%r1003, %r561;
	mov.u32 	%r1004, %r562;
$L__BB0_121:
	and.b32  	%r959, %r573, 1;
	setp.eq.b32 	%p70, %r959, 1;
	not.pred 	%p71, %p70;
	@%p71 bra 	$L__BB0_123;
	shr.u32 	%r960, %r1004, 2;
	xor.b32  	%r961, %r960, %r1004;
	shl.b32 	%r962, %r1000, 4;
	shl.b32 	%r963, %r961, 1;
	xor.b32  	%r964, %r963, %r962;
	xor.b32  	%r965, %r964, %r961;
	xor.b32  	%r966, %r965, %r1000;
	add.s32 	%r967, %r1281, %r966;
	add.s32 	%r968, %r967, 362437;
	shr.u32 	%r969, %r1003, 2;
	xor.b32  	%r970, %r969, %r1003;
	shl.b32 	%r971, %r966, 4;
	shl.b32 	%r972, %r970, 1;
	xor.b32  	%r973, %r972, %r971;
	xor.b32  	%r974, %r973, %r970;
	xor.b32  	%r975, %r974, %r966;
	add.s32 	%r976, %r1281, %r975;
	add.s32 	%r977, %r976, 724874;
	cvt.rn.f32.u32 	%f32, %r968;
	fma.rn.f32 	%f33, %f32, 0f2F800000, 0f2F000000;
	cvt.rn.f32.u32 	%f34, %r977;
	fma.rn.f32 	%f35, %f34, 0f30C90FDB, 0f30490FDB;
	setp.lt.f32 	%p72, %f33, 0f00800000;
	mul.f32 	%f36, %f33, 0f4B000000;
	selp.f32 	%f37, %f36, %f33, %p72;
	selp.f32 	%f38, 0fC1B80000, 0f00000000, %p72;
	mov.b32 	%r978, %f37;
	add.s32 	%r979, %r978, -1059760811;
	and.b32  	%r980, %r979, -8388608;
	sub.s32 	%r981, %r978, %r980;
	mov.b32 	%f39, %r981;
	cvt.rn.f32.s32 	%f40, %r980;
	fma.rn.f32 	%f41, %f40, 0f34000000, %f38;
	add.f32 	%f42, %f39, 0fBF800000;
	fma.rn.f32 	%f43, %f42, 0fBE055027, 0f3E1039F6;
	fma.rn.f32 	%f44, %f43, %f42, 0fBDF8CDCC;
	fma.rn.f32 	%f45, %f44, %f42, 0f3E0F2955;
	fma.rn.f32 	%f46, %f45, %f42, 0fBE2AD8B9;
	fma.rn.f32 	%f47, %f46, %f42, 0f3E4CED0B;
	fma.rn.f32 	%f48, %f47, %f42, 0fBE7FFF22;
	fma.rn.f32 	%f49, %f48, %f42, 0f3EAAAA78;
	fma.rn.f32 	%f50, %f49, %f42, 0fBF000000;
	mul.f32 	%f51, %f42, %f50;
	fma.rn.f32 	%f52, %f51, %f42, %f42;
	fma.rn.f32 	%f53, %f41, 0f3F317218, %f52;
	setp.gt.u32 	%p73, %r978, 2139095039;
	fma.rn.f32 	%f54, %f37, 0f7F800000, 0f7F800000;
	selp.f32 	%f55, %f54, %f53, %p73;
	setp.eq.f32 	%p74, %f37, 0f00000000;
	mul.f32 	%f56, %f55, 0fC0000000;
	selp.f32 	%f57, 0f7F800000, %f56, %p74;
	sqrt.rn.f32 	%f58, %f57;
	sin.approx.f32 	%f59, %f35;
	mul.f32 	%f60, %f58, %f59;
	shl.b64 	%rd33, %rd37, 2;
	add.s64 	%rd34, %rd1, %rd33;
	st.global.f32 	[%rd34], %f60;
$L__BB0_123:
	ret;

}
	// .globl	reverse_channel_encode_kernel
.visible .entry reverse_channel_encode_kernel(
	.param .u64 .ptr .align 1 reverse_channel_encode_kernel_param_0,
	.param .u32 reverse_channel_encode_kernel_param_1,
	.param .u64 reverse_channel_encode_kernel_param_2,
	.param .u64 reverse_channel_encode_kernel_param_3,
	.param .u64 .ptr .align 1 reverse_channel_encode_kernel_param_4
)
{
	.local .align 8 .b8 	__local_depot1[48];
	.reg .b64 	%SP;
	.reg .b64 	%SPL;
	.reg .pred 	%p<75>;
	.reg .b32 	%r<1287>;
	.reg .b32 	%f<79>;
	.reg .b64 	%rd<43>;

	mov.u64 	%SPL, __local_depot1;
	ld.param.u64 	%rd19, [reverse_channel_encode_kernel_param_0];
	ld.param.u32 	%r574, [reverse_channel_encode_kernel_param_1];
	ld.param.u64 	%rd20, [reverse_channel_encode_kernel_param_2];
	ld.param.u64 	%rd17, [reverse_channel_encode_kernel_param_3];
	cvta.to.global.u64 	%rd1, %rd19;
	mov.u32 	%r575, %ctaid.x;
	mov.u32 	%r576, %ntid.x;
	mov.u32 	%r577, %tid.x;
	mad.lo.s32 	%r578, %r575, %r576, %r577;
	cvt.s64.s32 	%rd2, %r578;
	setp.le.u64 	%p1, %rd20, %rd2;
	@%p1 bra 	$L__BB1_124;
	cvt.u32.u64 	%r579, %rd2;
	add.u64 	%rd3, %SPL, 0;
	mul.lo.s32 	%r1, %r574, %r579;
	cvt.u32.u64 	%r580, %rd17;
	xor.b32  	%r581, %r580, -1429050551;
	mul.lo.s32 	%r2, %r581, 1099087573;
	{ .reg .b32 tmp; mov.b64 {tmp, %r582}, %rd17; }
	xor.b32  	%r3, %r582, -136515619;
	mul.lo.s32 	%r583, %r3, -1703105765;
	add.s32 	%r584, %r2, %r583;
	add.s32 	%r4, %r584, 6615241;
	add.s32 	%r1006, %r2, 123456789;
	st.local.v2.u32 	[%rd3], {%r4, %r1006};
	xor.b32  	%r1005, %r2, 362436069;
	add.s32 	%r1004, %r583, 521288629;
	st.local.v2.u32 	[%rd3+8], {%r1005, %r1004};
	xor.b32  	%r1003, %r583, 88675123;
	add.s32 	%r1002, %r2, 5783321;
	st.local.v2.u32 	[%rd3+16], {%r1003, %r1002};
	setp.eq.s32 	%p2, %r1, 0;
	@%p2 bra 	$L__BB1_116;
	cvt.s64.s32 	%rd40, %r1;
	mov.b32 	%r989, 0;
$L__BB1_3:
	mov.u64 	%rd5, %rd40;
	and.b64  	%rd6, %rd5, 3;
	setp.eq.s64 	%p3, %rd6, 0;
	@%p3 bra 	$L__BB1_115;
	mul.wide.u32 	%rd22, %r989, 3200;
	mov.u64 	%rd23, precalc_xorwow_offset_matrix;
	add.s64 	%rd7, %rd23, %rd22;
	mov.b32 	%r1002, 0;
	mov.u32 	%r1003, %r1002;
	mov.u32 	%r1004, %r1002;
	mov.u32 	%r1005, %r1002;
	mov.u32 	%r1006, %r1002;
	mov.u32 	%r995, %r1002;
$L__BB1_5:
	mul.wide.u32 	%rd24, %r995, 4;
	add.s64 	%rd25, %rd3, %rd24;
	ld.local.u32 	%r22, [%rd25+4];
	shl.b32 	%r23, %r995, 5;
	mov.b32 	%r1001, 0;
$L__BB1_6:
	.pragma "nounroll";
	shr.u32 	%r588, %r22, %r1001;
	and.b32  	%r589, %r588, 1;
	setp.eq.b32 	%p4, %r589, 1;
	not.pred 	%p5, %p4;
	add.s32 	%r590, %r23, %r1001;
	mul.lo.s32 	%r591, %r590, 5;
	mul.wide.u32 	%rd26, %r591, 4;
	add.s64 	%rd8, %rd7, %rd26;
	@%p5 bra 	$L__BB1_8;
	ld.global.u32 	%r592, [%rd8];
	xor.b32  	%r1006, %r1006, %r592;
	ld.global.u32 	%r593, [%rd8+4];
	xor.b32  	%r1005, %r1005, %r593;
	ld.global.u32 	%r594, [%rd8+8];
	xor.b32  	%r1004, %r1004, %r594;
	ld.global.u32 	%r595, [%rd8+12];
	xor.b32  	%r1003, %r1003, %r595;
	ld.global.u32 	%r596, [%rd8+16];
	xor.b32  	%r1002, %r1002, %r596;
$L__BB1_8:
	and.b32  	%r598, %r588, 2;
	setp.eq.s32 	%p6, %r598, 0;
	@%p6 bra 	$L__BB1_10;
	ld.global.u32 	%r599, [%rd8+20];
	xor.b32  	%r1006, %r1006, %r599;
	ld.global.u32 	%r600, [%rd8+24];
	xor.b32  	%r1005, %r1005, %r600;
	ld.global.u32 	%r601, [%rd8+28];
	xor.b32  	%r1004, %r1004, %r601;
	ld.global.u32 	%r602, [%rd8+32];
	xor.b32  	%r1003, %r1003, %r602;
	ld.global.u32 	%r603, [%rd8+36];
	xor.b32  	%r1002, %r1002, %r603;
$L__BB1_10:
	and.b32  	%r605, %r588, 4;
	setp.eq.s32 	%p7, %r605, 0;
	@%p7 bra 	$L__BB1_12;
	ld.global.u32 	%r606, [%rd8+40];
	xor.b32  	%r1006, %r1006, %r606;
	ld.global.u32 	%r607, [%rd8+44];
	xor.b32  	%r1005, %r1005, %r607;
	ld.global.u32 	%r608, [%rd8+48];
	xor.b32  	%r1004, %r1004, %r608;
	ld.global.u32 	%r609, [%rd8+52];
	xor.b32  	%r1003, %r1003, %r609;
	ld.global.u32 	%r610, [%rd8+56];
	xor.b32  	%r1002, %r1002, %r610;
$L__BB1_12:
	and.b32  	%r612, %r588, 8;
	setp.eq.s32 	%p8, %r612, 0;
	@%p8 bra 	$L__BB1_14;
	ld.global.u32 	%r613, [%rd8+60];
	xor.b32  	%r1006, %r1006, %r613;
	ld.global.u32 	%r614, [%rd8+64];
	xor.b32  	%r1005, %r1005, %r614;
	ld.global.u32 	%r615, [%rd8+68];
	xor.b32  	%r1004, %r1004, %r615;
	ld.global.u32 	%r616, [%rd8+72];
	xor.b32  	%r1003, %r1003, %r616;
	ld.global.u32 	%r617, [%rd8+76];
	xor.b32  	%r1002, %r1002, %r617;
$L__BB1_14:
	and.b32  	%r619, %r588, 16;
	setp.eq.s32 	%p9, %r619, 0;
	@%p9 bra 	$L__BB1_16;
	ld.global.u32 	%r620, [%rd8+80];
	xor.b32  	%r1006, %r1006, %r620;
	ld.global.u32 	%r621, [%rd8+84];
	xor.b32  	%r1005, %r1005, %r621;
	ld.global.u32 	%r622, [%rd8+88];
	xor.b32  	%r1004, %r1004, %r622;
	ld.global.u32 	%r623, [%rd8+92];
	xor.b32  	%r1003, %r1003, %r623;
	ld.global.u32 	%r624, [%rd8+96];
	xor.b32  	%r1002, %r1002, %r624;
$L__BB1_16:
	and.b32  	%r626, %r588, 32;
	setp.eq.s32 	%p10, %r626, 0;
	@%p10 bra 	$L__BB1_18;
	ld.global.u32 	%r627, [%rd8+100];
	xor.b32  	%r1006, %r1006, %r627;
	ld.global.u32 	%r628, [%rd8+104];
	xor.b32  	%r1005, %r1005, %r628;
	ld.global.u32 	%r629, [%rd8+108];
	xor.b32  	%r1004, %r1004, %r629;
	ld.global.u32 	%r630, [%rd8+112];
	xor.b32  	%r1003, %r1003, %r630;
	ld.global.u32 	%r631, [%rd8+116];
	xor.b32  	%r1002, %r1002, %r631;
$L__BB1_18:
	and.b32  	%r633, %r588, 64;
	setp.eq.s32 	%p11, %r633, 0;
	@%p11 bra 	$L__BB1_20;
	ld.global.u32 	%r634, [%rd8+120];
	xor.b32  	%r1006, %r1006, %r634;
	ld.global.u32 	%r635, [%rd8+124];
	xor.b32  	%r1005, %r1005, %r635;
	ld.global.u32 	%r636, [%rd8+128];
	xor.b32  	%r1004, %r1004, %r636;
	ld.global.u32 	%r637, [%rd8+132];
	xor.b32  	%r1003, %r1003, %r637;
	ld.global.u32 	%r638, [%rd8+136];
	xor.b32  	%r1002, %r1002, %r638;
$L__BB1_20:
	and.b32  	%r640, %r588, 128;
	setp.eq.s32 	%p12, %r640, 0;
	@%p12 bra 	$L__BB1_22;
	ld.global.u32 	%r641, [%rd8+140];
	xor.b32  	%r1006, %r1006, %r641;
	ld.global.u32 	%r642, [%rd8+144];
	xor.b32  	%r1005, %r1005, %r642;
	ld.global.u32 	%r643, [%rd8+148];
	xor.b32  	%r1004, %r1004, %r643;
	ld.global.u32 	%r644, [%rd8+152];
	xor.b32  	%r1003, %r1003, %r644;
	ld.global.u32 	%r645, [%rd8+156];
	xor.b32  	%r1002, %r1002, %r645;
$L__BB1_22:
	and.b32  	%r647, %r588, 256;
	setp.eq.s32 	%p13, %r647, 0;
	@%p13 bra 	$L__BB1_24;
	ld.global.u32 	%r648, [%rd8+160];
	xor.b32  	%r1006, %r1006, %r648;
	ld.global.u32 	%r649, [%rd8+164];
	xor.b32  	%r1005, %r1005, %r649;
	ld.global.u32 	%r650, [%rd8+168];
	xor.b32  	%r1004, %r1004, %r650;
	ld.global.u32 	%r651, [%rd8+172];
	xor.b32  	%r1003, %r1003, %r651;
	ld.global.u32 	%r652, [%rd8+176];
	xor.b32  	%r1002, %r1002, %r652;
$L__BB1_24:
	and.b32  	%r654, %r588, 512;
	setp.eq.s32 	%p14, %r654, 0;
	@%p14 bra 	$L__BB1_26;
	ld.global.u32 	%r655, [%rd8+180];
	xor.b32  	%r1006, %r1006, %r655;
	ld.global.u32 	%r656, [%rd8+184];
	xor.b32  	%r1005, %r1005, %r656;
	ld.global.u32 	%r657, [%rd8+188];
	xor.b32  	%r1004, %r1004, %r657;
	ld.global.u32 	%r658, [%rd8+192];
	xor.b32  	%r1003, %r1003, %r658;
	ld.global.u32 	%r659, [%rd8+196];
	xor.b32  	%r1002, %r1002, %r659;
$L__BB1_26:
	and.b32  	%r661, %r588, 1024;
	setp.eq.s32 	%p15, %r661, 0;
	@%p15 bra 	$L__BB1_28;
	ld.global.u32 	%r662, [%rd8+200];
	xor.b32  	%r1006, %r1006, %r662;
	ld.global.u32 	%r663, [%rd8+204];
	xor.b32  	%r1005, %r1005, %r663;
	ld.global.u32 	%r664, [%rd8+208];
	xor.b32  	%r1004, %r1004, %r664;
	ld.global.u32 	%r665, [%rd8+212];
	xor.b32  	%r1003, %r1003, %r665;
	ld.global.u32 	%r666, [%rd8+216];
	xor.b32  	%r1002, %r1002, %r666;
$L__BB1_28:
	and.b32  	%r668, %r588, 2048;
	setp.eq.s32 	%p16, %r668, 0;
	@%p16 bra 	$L__BB1_30;
	ld.global.u32 	%r669, [%rd8+220];
	xor.b32  	%r1006, %r1006, %r669;
	ld.global.u32 	%r670, [%rd8+224];
	xor.b32  	%r1005, %r1005, %r670;
	ld.global.u32 	%r671, [%rd8+228];
	xor.b32  	%r1004, %r1004, %r671;
	ld.global.u32 	%r672, [%rd8+232];
	xor.b32  	%r1003, %r1003, %r672;
	ld.global.u32 	%r673, [%rd8+236];
	xor.b32  	%r1002, %r1002, %r673;
$L__BB1_30:
	and.b32  	%r675, %r588, 4096;
	setp.eq.s32 	%p17, %r675, 0;
	@%p17 bra 	$L__BB1_32;
	ld.global.u32 	%r676, [%rd8+240];
	xor.b32  	%r1006, %r1006, %r676;
	ld.global.u32 	%r677, [%rd8+244];
	xor.b32  	%r1005, %r1005, %r677;
	ld.global.u32 	%r678, [%rd8+248];
	xor.b32  	%r1004, %r1004, %r678;
	ld.global.u32 	%r679, [%rd8+252];
	xor.b32  	%r1003, %r1003, %r679;
	ld.global.u32 	%r680, [%rd8+256];
	xor.b32  	%r1002, %r1002, %r680;
$L__BB1_32:
	and.b32  	%r682, %r588, 8192;
	setp.eq.s32 	%p18, %r682, 0;
	@%p18 bra 	$L__BB1_34;
	ld.global.u32 	%r683, [%rd8+260];
	xor.b32  	%r1006, %r1006, %r683;
	ld.global.u32 	%r684, [%rd8+264];
	xor.b32  	%r1005, %r1005, %r684;
	ld.global.u32 	%r685, [%rd8+268];
	xor.b32  	%r1004, %r1004, %r685;
	ld.global.u32 	%r686, [%rd8+272];
	xor.b32  	%r1003, %r1003, %r686;
	ld.global.u32 	%r687, [%rd8+276];
	xor.b32  	%r1002, %r1002, %r687;
$L__BB1_34:
	and.b32  	%r689, %r588, 16384;
	setp.eq.s32 	%p19, %r689, 0;
	@%p19 bra 	$L__BB1_36;
	ld.global.u32 	%r690, [%rd8+280];
	xor.b32  	%r1006, %r1006, %r690;
	ld.global.u32 	%r691, [%rd8+284];
	xor.b32  	%r1005, %r1005, %r691;
	ld.global.u32 	%r692, [%rd8+288];
	xor.b32  	%r1004, %r1004, %r692;
	ld.global.u32 	%r693, [%rd8+292];
	xor.b32  	%r1003, %r1003, %r693;
	ld.global.u32 	%r694, [%rd8+296];
	xor.b32  	%r1002, %r1002, %r694;
$L__BB1_36:
	and.b32  	%r696, %r588, 32768;
	setp.eq.s32 	%p20, %r696, 0;
	@%p20 bra 	$L__BB1_38;
	ld.global.u32 	%r697, [%rd8+300];
	xor.b32  	%r1006, %r1006, %r697;
	ld.global.u32 	%r698, [%rd8+304];
	xor.b32  	%r1005, %r1005, %r698;
	ld.global.u32 	%r699, [%rd8+308];
	xor.b32  	%r1004, %r1004, %r699;
	ld.global.u32 	%r700, [%rd8+312];
	xor.b32  	%r1003, %r1003, %r700;
	ld.global.u32 	%r701, [%rd8+316];
	xor.b32  	%r1002, %r1002, %r701;
$L__BB1_38:
	add.s32 	%r1001, %r1001, 16;
	setp.ne.s32 	%p21, %r1001, 32;
	@%p21 bra 	$L__BB1_6;
	mad.lo.s32 	%r702, %r995, -31, %r23;
	add.s32 	%r995, %r702, 1;
	setp.ne.s32 	%p22, %r995, 5;
	@%p22 bra 	$L__BB1_5;
	st.local.u32 	[%rd3+4], %r1006;
	st.local.v2.u32 	[%rd3+8], {%r1005, %r1004};
	st.local.v2.u32 	[%rd3+16], {%r1003, %r1002};
	setp.eq.s64 	%p23, %rd6, 1;
	@%p23 bra 	$L__BB1_115;
	mov.b32 	%r1002, 0;
	mov.u32 	%r1003, %r1002;
	mov.u32 	%r1004, %r1002;
	mov.u32 	%r1005, %r1002;
	mov.u32 	%r1006, %r1002;
	mov.u32 	%r1087, %r1002;
$L__BB1_42:
	mul.wide.u32 	%rd27, %r1087, 4;
	add.s64 	%rd28, %rd3, %rd27;
	ld.local.u32 	%r198, [%rd28+4];
	shl.b32 	%r199, %r1087, 5;
	mov.b32 	%r1093, 0;
$L__BB1_43:
	.pragma "nounroll";
	shr.u32 	%r705, %r198, %r1093;
	and.b32  	%r706, %r705, 1;
	setp.eq.b32 	%p24, %r706, 1;
	not.pred 	%p25, %p24;
	add.s32 	%r707, %r199, %r1093;
	mul.lo.s32 	%r708, %r707, 5;
	mul.wide.u32 	%rd29, %r708, 4;
	add.s64 	%rd9, %rd7, %rd29;
	@%p25 bra 	$L__BB1_45;
	ld.global.u32 	%r709, [%rd9];
	xor.b32  	%r1006, %r1006, %r709;
	ld.global.u32 	%r710, [%rd9+4];
	xor.b32  	%r1005, %r1005, %r710;
	ld.global.u32 	%r711, [%rd9+8];
	xor.b32  	%r1004, %r1004, %r711;
	ld.global.u32 	%r712, [%rd9+12];
	xor.b32  	%r1003, %r1003, %r712;
	ld.global.u32 	%r713, [%rd9+16];
	xor.b32  	%r1002, %r1002, %r713;
$L__BB1_45:
	and.b32  	%r715, %r705, 2;
	setp.eq.s32 	%p26, %r715, 0;
	@%p26 bra 	$L__BB1_47;
	ld.global.u32 	%r716, [%rd9+20];
	xor.b32  	%r1006, %r1006, %r716;
	ld.global.u32 	%r717, [%rd9+24];
	xor.b32  	%r1005, %r1005, %r717;
	ld.global.u32 	%r718, [%rd9+28];
	xor.b32  	%r1004, %r1004, %r718;
	ld.global.u32 	%r719, [%rd9+32];
	xor.b32  	%r1003, %r1003, %r719;
	ld.global.u32 	%r720, [%rd9+36];
	xor.b32  	%r1002, %r1002, %r720;
$L__BB1_47:
	and.b32  	%r722, %r705, 4;
	setp.eq.s32 	%p27, %r722, 0;
	@%p27 bra 	$L__BB1_49;
	ld.global.u32 	%r723, [%rd9+40];
	xor.b32  	%r1006, %r1006, %r723;
	ld.global.u32 	%r724, [%rd9+44];
	xor.b32  	%r1005, %r1005, %r724;
	ld.global.u32 	%r725, [%rd9+48];
	xor.b32  	%r1004, %r1004, %r725;
	ld.global.u32 	%r726, [%rd9+52];
	xor.b32  	%r1003, %r1003, %r726;
	ld.global.u32 	%r727, [%rd9+56];
	xor.b32  	%r1002, %r1002, %r727;
$L__BB1_49:
	and.b32  	%r729, %r705, 8;
	setp.eq.s32 	%p28, %r729, 0;
	@%p28 bra 	$L__BB1_51;
	ld.global.u32 	%r730, [%rd9+60];
	xor.b32  	%r1006, %r1006, %r730;
	ld.global.u32 	%r731, [%rd9+64];
	xor.b32  	%r1005, %r1005, %r731;
	ld.global.u32 	%r732, [%rd9+68];
	xor.b32  	%r1004, %r1004, %r732;
	ld.global.u32 	%r733, [%rd9+72];
	xor.b32  	%r1003, %r1003, %r733;
	ld.global.u32 	%r734, [%rd9+76];
	xor.b32  	%r1002, %r1002, %r734;
$L__BB1_51:
	and.b32  	%r736, %r705, 16;
	setp.eq.s32 	%p29, %r736, 0;
	@%p29 bra 	$L__BB1_53;
	ld.global.u32 	%r737, [%rd9+80];
	xor.b32  	%r1006, %r1006, %r737;
	ld.global.u32 	%r738, [%rd9+84];
	xor.b32  	%r1005, %r1005, %r738;
	ld.global.u32 	%r739, [%rd9+88];
	xor.b32  	%r1004, %r1004, %r739;
	ld.global.u32 	%r740, [%rd9+92];
	xor.b32  	%r1003, %r1003, %r740;
	ld.global.u32 	%r741, [%rd9+96];
	xor.b32  	%r1002, %r1002, %r741;
$L__BB1_53:
	and.b32  	%r743, %r705, 32;
	setp.eq.s32 	%p30, %r743, 0;
	@%p30 bra 	$L__BB1_55;
	ld.global.u32 	%r744, [%rd9+100];
	xor.b32  	%r1006, %r1006, %r744;
	ld.global.u32 	%r745, [%rd9+104];
	xor.b32  	%r1005, %r1005, %r745;
	ld.global.u32 	%r746, [%rd9+108];
	xor.b32  	%r1004, %r1004, %r746;
	ld.global.u32 	%r747, [%rd9+112];
	xor.b32  	%r1003, %r1003, %r747;
	ld.global.u32 	%r748, [%rd9+116];
	xor.b32  	%r1002, %r1002, %r748;
$L__BB1_55:
	and.b32  	%r750, %r705, 64;
	setp.eq.s32 	%p31, %r750, 0;
	@%p31 bra 	$L__BB1_57;
	ld.global.u32 	%r751, [%rd9+120];
	xor.b32  	%r1006, %r1006, %r751;
	ld.global.u32 	%r752, [%rd9+124];
	xor.b32  	%r1005, %r1005, %r752;
	ld.global.u32 	%r753, [%rd9+128];
	xor.b32  	%r1004, %r1004, %r753;
	ld.global.u32 	%r754, [%rd9+132];
	xor.b32  	%r1003, %r1003, %r754;
	ld.global.u32 	%r755, [%rd9+136];
	xor.b32  	%r1002, %r1002, %r755;
$L__BB1_57:
	and.b32  	%r757, %r705, 128;
	setp.eq.s32 	%p32, %r757, 0;
	@%p32 bra 	$L__BB1_59;
	ld.global.u32 	%r758, [%rd9+140];
	xor.b32  	%r1006, %r1006, %r758;
	ld.global.u32 	%r759, [%rd9+144];
	xor.b32  	%r1005, %r1005, %r759;
	ld.global.u32 	%r760, [%rd9+148];
	xor.b32  	%r1004, %r1004, %r760;
	ld.global.u32 	%r761, [%rd9+152];
	xor.b32  	%r1003, %r1003, %r761;
	ld.global.u32 	%r762, [%rd9+156];
	xor.b32  	%r1002, %r1002, %r762;
$L__BB1_59:
	and.b32  	%r764, %r705, 256;
	setp.eq.s32 	%p33, %r764, 0;
	@%p33 bra 	$L__BB1_61;
	ld.global.u32 	%r765, [%rd9+160];
	xor.b32  	%r1006, %r1006, %r765;
	ld.global.u32 	%r766, [%rd9+164];
	xor.b32  	%r1005, %r1005, %r766;
	ld.global.u32 	%r767, [%rd9+168];
	xor.b32  	%r1004, %r1004, %r767;
	ld.global.u32 	%r768, [%rd9+172];
	xor.b32  	%r1003, %r1003, %r768;
	ld.global.u32 	%r769, [%rd9+176];
	xor.b32  	%r1002, %r1002, %r769;
$L__BB1_61:
	and.b32  	%r771, %r705, 512;
	setp.eq.s32 	%p34, %r771, 0;
	@%p34 bra 	$L__BB1_63;
	ld.global.u32 	%r772, [%rd9+180];
	xor.b32  	%r1006, %r1006, %r772;
	ld.global.u32 	%r773, [%rd9+184];
	xor.b32  	%r1005, %r1005, %r773;
	ld.global.u32 	%r774, [%rd9+188];
	xor.b32  	%r1004, %r1004, %r774;
	ld.global.u32 	%r775, [%rd9+192];
	xor.b32  	%r1003, %r1003, %r775;
	ld.global.u32 	%r776, [%rd9+196];
	xor.b32  	%r1002, %r1002, %r776;
$L__BB1_63:
	and.b32  	%r778, %r705, 1024;
	setp.eq.s32 	%p35, %r778, 0;
	@%p35 bra 	$L__BB1_65;
	ld.global.u32 	%r779, [%rd9+200];
	xor.b32  	%r1006, %r1006, %r779;
	ld.global.u32 	%r780, [%rd9+204];
	xor.b32  	%r1005, %r1005, %r780;
	ld.global.u32 	%r781, [%rd9+208];
	xor.b32  	%r1004, %r1004, %r781;
	ld.global.u32 	%r782, [%rd9+212];
	xor.b32  	%r1003, %r1003, %r782;
	ld.global.u32 	%r783, [%rd9+216];
	xor.b32  	%r1002, %r1002, %r783;
$L__BB1_65:
	and.b32  	%r785, %r705, 2048;
	setp.eq.s32 	%p36, %r785, 0;
	@%p36 bra 	$L__BB1_67;
	ld.global.u32 	%r786, [%rd9+220];
	xor.b32  	%r1006, %r1006, %r786;
	ld.global.u32 	%r787, [%rd9+224];
	xor.b32  	%r1005, %r1005, %r787;
	ld.global.u32 	%r788, [%rd9+228];
	xor.b32  	%r1004, %r1004, %r788;
	ld.global.u32 	%r789, [%rd9+232];
	xor.b32  	%r1003, %r1003, %r789;
	ld.global.u32 	%r790, [%rd9+236];
	xor.b32  	%r1002, %r1002, %r790;
$L__BB1_67:
	and.b32  	%r792, %r705, 4096;
	setp.eq.s32 	%p37, %r792, 0;
	@%p37 bra 	$L__BB1_69;
	ld.global.u32 	%r793, [%rd9+240];
	xor.b32  	%r1006, %r1006, %r793;
	ld.global.u32 	%r794, [%rd9+244];
	xor.b32  	%r1005, %r1005, %r794;
	ld.global.u32 	%r795, [%rd9+248];
	xor.b32  	%r1004, %r1004, %r795;
	ld.global.u32 	%r796, [%rd9+252];
	xor.b32  	%r1003, %r1003, %r796;
	ld.global.u32 	%r797, [%rd9+256];
	xor.b32  	%r1002, %r1002, %r797;
$L__BB1_69:
	and.b32  	%r799, %r705, 8192;
	setp.eq.s32 	%p38, %r799, 0;
	@%p38 bra 	$L__BB1_71;
	ld.global.u32 	%r800, [%rd9+260];
	xor.b32  	%r1006, %r1006, %r800;
	ld.global.u32 	%r801, [%rd9+264];
	xor.b32  	%r1005, %r1005, %r801;
	ld.global.u32 	%r802, [%rd9+268];
	xor.b32  	%r1004, %r1004, %r802;
	ld.global.u32 	%r803, [%rd9+272];
	xor.b32  	%r1003, %r1003, %r803;
	ld.global.u32 	%r804, [%rd9+276];
	xor.b32  	%r1002, %r1002, %r804;
$L__BB1_71:
	and.b32  	%r806, %r705, 16384;
	setp.eq.s32 	%p39, %r806, 0;
	@%p39 bra 	$L__BB1_73;
	ld.global.u32 	%r807, [%rd9+280];
	xor.b32  	%r1006, %r1006, %r807;
	ld.global.u32 	%r808, [%rd9+284];
	xor.b32  	%r1005, %r1005, %r808;
	ld.global.u32 	%r809, [%rd9+288];
	xor.b32  	%r1004, %r1004, %r809;
	ld.global.u32 	%r810, [%rd9+292];
	xor.b32  	%r1003, %r1003, %r810;
	ld.global.u32 	%r811, [%rd9+296];
	xor.b32  	%r1002, %r1002, %r811;
$L__BB1_73:
	and.b32  	%r813, %r705, 32768;
	setp.eq.s32 	%p40, %r813, 0;
	@%p40 bra 	$L__BB1_75;
	ld.global.u32 	%r814, [%rd9+300];
	xor.b32  	%r1006, %r1006, %r814;
	ld.global.u32 	%r815, [%rd9+304];
	xor.b32  	%r1005, %r1005, %r815;
	ld.global.u32 	%r816, [%rd9+308];
	xor.b32  	%r1004, %r1004, %r816;
	ld.global.u32 	%r817, [%rd9+312];
	xor.b32  	%r1003, %r1003, %r817;
	ld.global.u32 	%r818, [%rd9+316];
	xor.b32  	%r1002, %r1002, %r818;
$L__BB1_75:
	add.s32 	%r1093, %r1093, 16;
	setp.ne.s32 	%p41, %r1093, 32;
	@%p41 bra 	$L__BB1_43;
	mad.lo.s32 	%r819, %r1087, -31, %r199;
	add.s32 	%r1087, %r819, 1;
	setp.ne.s32 	%p42, %r1087, 5;
	@%p42 bra 	$L__BB1_42;
	st.local.u32 	[%rd3+4], %r1006;
	st.local.v2.u32 	[%rd3+8], {%r1005, %r1004};
	st.local.v2.u32 	[%rd3+16], {%r1003, %r1002};
	setp.ne.s64 	%p43, %rd6, 3;
	@%p43 bra 	$L__BB1_115;
	mov.b32 	%r1002, 0;
	mov.u32 	%r1003, %r1002;
	mov.u32 	%r1004, %r1002;
	mov.u32 	%r1005, %r1002;
	mov.u32 	%r1006, %r1002;
	mov.u32 	%r1179, %r1002;
$L__BB1_79:
	mul.wide.u32 	%rd30, %r1179, 4;
	add.s64 	%rd31, %rd3, %rd30;
	ld.local.u32 	%r374, [%rd31+4];
	shl.b32 	%r375, %r1179, 5;
	mov.b32 	%r1185, 0;
$L__BB1_80:
	.pragma "nounroll";
	shr.u32 	%r822, %r374, %r1185;
	and.b32  	%r823, %r822, 1;
	setp.eq.b32 	%p44, %r823, 1;
	not.pred 	%p45, %p44;
	add.s32 	%r824, %r375, %r1185;
	mul.lo.s32 	%r825, %r824, 5;
	mul.wide.u32 	%rd32, %r825, 4;
	add.s64 	%rd10, %rd7, %rd32;
	@%p45 bra 	$L__BB1_82;
	ld.global.u32 	%r826, [%rd10];
	xor.b32  	%r1006, %r1006, %r826;
	ld.global.u32 	%r827, [%rd10+4];
	xor.b32  	%r1005, %r1005, %r827;
	ld.global.u32 	%r828, [%rd10+8];
	xor.b32  	%r1004, %r1004, %r828;
	ld.global.u32 	%r829, [%rd10+12];
	xor.b32  	%r1003, %r1003, %r829;
	ld.global.u32 	%r830, [%rd10+16];
	xor.b32  	%r1002, %r1002, %r830;
$L__BB1_82:
	and.b32  	%r832, %r822, 2;
	setp.eq.s32 	%p46, %r832, 0;
	@%p46 bra 	$L__BB1_84;
	ld.global.u32 	%r833, [%rd10+20];
	xor.b32  	%r1006, %r1006, %r833;
	ld.global.u32 	%r834, [%rd10+24];
	xor.b32  	%r1005, %r1005, %r834;
	ld.global.u32 	%r835, [%rd10+28];
	xor.b32  	%r1004, %r1004, %r835;
	ld.global.u32 	%r836, [%rd10+32];
	xor.b32  	%r1003, %r1003, %r836;
	ld.global.u32 	%r837, [%rd10+36];
	xor.b32  	%r1002, %r1002, %r837;
$L__BB1_84:
	and.b32  	%r839, %r822, 4;
	setp.eq.s32 	%p47, %r839, 0;
	@%p47 bra 	$L__BB1_86;
	ld.global.u32 	%r840, [%rd10+40];
	xor.b32  	%r1006, %r1006, %r840;
	ld.global.u32 	%r841, [%rd10+44];
	xor.b32  	%r1005, %r1005, %r841;
	ld.global.u32 	%r842, [%rd10+48];
	xor.b32  	%r1004, %r1004, %r842;
	ld.global.u32 	%r843, [%rd10+52];
	xor.b32  	%r1003, %r1003, %r843;
	ld.global.u32 	%r844, [%rd10+56];
	xor.b32  	%r1002, %r1002, %r844;
$L__BB1_86:
	and.b32  	%r846, %r822, 8;
	setp.eq.s32 	%p48, %r846, 0;
	@%p48 bra 	$L__BB1_88;
	ld.global.u32 	%r847, [%rd10+60];
	xor.b32  	%r1006, %r1006, %r847;
	ld.global.u32 	%r848, [%rd10+64];
	xor.b32  	%r1005, %r1005, %r848;
	ld.global.u32 	%r849, [%rd10+68];
	xor.b32  	%r1004, %r1004, %r849;
	ld.global.u32 	%r850, [%rd10+72];
	xor.b32  	%r1003, %r1003, %r850;
	ld.global.u32 	%r851, [%rd10+76];
	xor.b32  	%r1002, %r1002, %r851;
$L__BB1_88:
	and.b32  	%r853, %r822, 16;
	setp.eq.s32 	%p49, %r853, 0;
	@%p49 bra 	$L__BB1_90;
	ld.global.u32 	%r854, [%rd10+80];
	xor.b32  	%r1006, %r1006, %r854;
	ld.global.u32 	%r855, [%rd10+84];
	xor.b32  	%r1005, %r1005, %r855;
	ld.global.u32 	%r856, [%rd10+88];
	xor.b32  	%r1004, %r1004, %r856;
	ld.global.u32 	%r857, [%rd10+92];
	xor.b32  	%r1003, %r1003, %r857;
	ld.global.u32 	%r858, [%rd10+96];
	xor.b32  	%r1002, %r1002, %r858;
$L__BB1_90:
	and.b32  	%r860, %r822, 32;
	setp.eq.s32 	%p50, %r860, 0;
	@%p50 bra 	$L__BB1_92;
	ld.global.u32 	%r861, [%rd10+100];
	xor.b32  	%r1006, %r1006, %r861;
	ld.global.u32 	%r862, [%rd10+104];
	xor.b32  	%r1005, %r1005, %r862;
	ld.global.u32 	%r863, [%rd10+108];
	xor.b32  	%r1004, %r1004, %r863;
	ld.global.u32 	%r864, [%rd10+112];
	xor.b32  	%r1003, %r1003, %r864;
	ld.global.u32 	%r865, [%rd10+116];
	xor.b32  	%r1002, %r1002, %r865;
$L__BB1_92:
	and.b32  	%r867, %r822, 64;
	setp.eq.s32 	%p51, %r867, 0;
	@%p51 bra 	$L__BB1_94;
	ld.global.u32 	%r868, [%rd10+120];
	xor.b32  	%r1006, %r1006, %r868;
	ld.global.u32 	%r869, [%rd10+124];
	xor.b32  	%r1005, %r1005, %r869;
	ld.global.u32 	%r870, [%rd10+128];
	xor.b32  	%r1004, %r1004, %r870;
	ld.global.u32 	%r871, [%rd10+132];
	xor.b32  	%r1003, %r1003, %r871;
	ld.global.u32 	%r872, [%rd10+136];
	xor.b32  	%r1002, %r1002, %r872;
$L__BB1_94:
	and.b32  	%r874, %r822, 128;
	setp.eq.s32 	%p52, %r874, 0;
	@%p52 bra 	$L__BB1_96;
	ld.global.u32 	%r875, [%rd10+140];
	xor.b32  	%r1006, %r1006, %r875;
	ld.global.u32 	%r876, [%rd10+144];
	xor.b32  	%r1005, %r1005, %r876;
	ld.global.u32 	%r877, [%rd10+148];
	xor.b32  	%r1004, %r1004, %r877;
	ld.global.u32 	%r878, [%rd10+152];
	xor.b32  	%r1003, %r1003, %r878;
	ld.global.u32 	%r879, [%rd10+156];
	xor.b32  	%r1002, %r1002, %r879;
$L__BB1_96:
	and.b32  	%r881, %r822, 256;
	setp.eq.s32 	%p53, %r881, 0;
	@%p53 bra 	$L__BB1_98;
	ld.global.u32 	%r882, [%rd10+160];
	xor.b32  	%r1006, %r1006, %r882;
	ld.global.u32 	%r883, [%rd10+164];
	xor.b32  	%r1005, %r1005, %r883;
	ld.global.u32 	%r884, [%rd10+168];
	xor.b32  	%r1004, %r1004, %r884;
	ld.global.u32 	%r885, [%rd10+172];
	xor.b32  	%r1003, %r1003, %r885;
	ld.global.u32 	%r886, [%rd10+176];
	xor.b32  	%r1002, %r1002, %r886;
$L__BB1_98:
	and.b32  	%r888, %r822, 512;
	setp.eq.s32 	%p54, %r888, 0;
	@%p54 bra 	$L__BB1_100;
	ld.global.u32 	%r889, [%rd10+180];
	xor.b32  	%r1006, %r1006, %r889;
	ld.global.u32 	%r890, [%rd10+184];
	xor.b32  	%r1005, %r1005, %r890;
	ld.global.u32 	%r891, [%rd10+188];
	xor.b32  	%r1004, %r1004, %r891;
	ld.global.u32 	%r892, [%rd10+192];
	xor.b32  	%r1003, %r1003, %r892;
	ld.global.u32 	%r893, [%rd10+196];
	xor.b32  	%r1002, %r1002, %r893;
$L__BB1_100:
	and.b32  	%r895, %r822, 1024;
	setp.eq.s32 	%p55, %r895, 0;
	@%p55 bra 	$L__BB1_102;
	ld.global.u32 	%r896, [%rd10+200];
	xor.b32  	%r1006, %r1006, %r896;
	ld.global.u32 	%r897, [%rd10+204];
	xor.b32  	%r1005, %r1005, %r897;
	ld.global.u32 	%r898, [%rd10+208];
	xor.b32  	%r1004, %r1004, %r898;
	ld.global.u32 	%r899, [%rd10+212];
	xor.b32  	%r1003, %r1003, %r899;
	ld.global.u32 	%r900, [%rd10+216];
	xor.b32  	%r1002, %r1002, %r900;
$L__BB1_102:
	and.b32  	%r902, %r822, 2048;
	setp.eq.s32 	%p56, %r902, 0;
	@%p56 bra 	$L__BB1_104;
	ld.global.u32 	%r903, [%rd10+220];
	xor.b32  	%r1006, %r1006, %r903;
	ld.global.u32 	%r904, [%rd10+224];
	xor.b32  	%r1005, %r1005, %r904;
	ld.global.u32 	%r905, [%rd10+228];
	xor.b32  	%r1004, %r1004, %r905;
	ld.global.u32 	%r906, [%rd10+232];
	xor.b32  	%r1003, %r1003, %r906;
	ld.global.u32 	%r907, [%rd10+236];
	xor.b32  	%r1002, %r1002, %r907;
$L__BB1_104:
	and.b32  	%r909, %r822, 4096;
	setp.eq.s32 	%p57, %r909, 0;
	@%p57 bra 	$L__BB1_106;
	ld.global.u32 	%r910, [%rd10+240];
	xor.b32  	%r1006, %r1006, %r910;
	ld.global.u32 	%r911, [%rd10+244];
	xor.b32  	%r1005, %r1005, %r911;
	ld.global.u32 	%r912, [%rd10+248];
	xor.b32  	%r1004, %r1004, %r912;
	ld.global.u32 	%r913, [%rd10+252];
	xor.b32  	%r1003, %r1003, %r913;
	ld.global.u32 	%r914, [%rd10+256];
	xor.b32  	%r1002, %r1002, %r914;
$L__BB1_106:
	and.b32  	%r916, %r822, 8192;
	setp.eq.s32 	%p58, %r916, 0;
	@%p58 bra 	$L__BB1_108;
	ld.global.u32 	%r917, [%rd10+260];
	xor.b32  	%r1006, %r1006, %r917;
	ld.global.u32 	%r918, [%rd10+264];
	xor.b32  	%r1005, %r1005, %r918;
	ld.global.u32 	%r919, [%rd10+268];
	xor.b32  	%r1004, %r1004, %r919;
	ld.global.u32 	%r920, [%rd10+272];
	xor.b32  	%r1003, %r1003, %r920;
	ld.global.u32 	%r921, [%rd10+276];
	xor.b32  	%r1002, %r1002, %r921;
$L__BB1_108:
	and.b32  	%r923, %r822, 16384;
	setp.eq.s32 	%p59, %r923, 0;
	@%p59 bra 	$L__BB1_110;
	ld.global.u32 	%r924, [%rd10+280];
	xor.b32  	%r1006, %r1006, %r924;
	ld.global.u32 	%r925, [%rd10+284];
	xor.b32  	%r1005, %r1005, %r925;
	ld.global.u32 	%r926, [%rd10+288];
	xor.b32  	%r1004, %r1004, %r926;
	ld.global.u32 	%r927, [%rd10+292];
	xor.b32  	%r1003, %r1003, %r927;
	ld.global.u32 	%r928, [%rd10+296];
	xor.b32  	%r1002, %r1002, %r928;
$L__BB1_110:
	and.b32  	%r930, %r822, 32768;
	setp.eq.s32 	%p60, %r930, 0;
	@%p60 bra 	$L__BB1_112;
	ld.global.u32 	%r931, [%rd10+300];
	xor.b32  	%r1006, %r1006, %r931;
	ld.global.u32 	%r932, [%rd10+304];
	xor.b32  	%r1005, %r1005, %r932;
	ld.global.u32 	%r933, [%rd10+308];
	xor.b32  	%r1004, %r1004, %r933;
	ld.global.u32 	%r934, [%rd10+312];
	xor.b32  	%r1003, %r1003, %r934;
	ld.global.u32 	%r935, [%rd10+316];
	xor.b32  	%r1002, %r1002, %r935;
$L__BB1_112:
	add.s32 	%r1185, %r1185, 16;
	setp.ne.s32 	%p61, %r1185, 32;
	@%p61 bra 	$L__BB1_80;
	mad.lo.s32 	%r936, %r1179, -31, %r375;
	add.s32 	%r1179, %r936, 1;
	setp.ne.s32 	%p62, %r1179, 5;
	@%p62 bra 	$L__BB1_79;
	st.local.u32 	[%rd3+4], %r1006;
	st.local.v2.u32 	[%rd3+8], {%r1005, %r1004};
	st.local.v2.u32 	[%rd3+16], {%r1003, %r1002};
$L__BB1_115:
	shr.u64 	%rd40, %rd5, 2;
	add.s32 	%r989, %r989, 1;
	setp.gt.u64 	%p63, %rd5, 3;
	@%p63 bra 	$L__BB1_3;
$L__BB1_116:
	mul.lo.s32 	%r555, %r1, 362437;
	setp.lt.s32 	%p64, %r574, 1;
	mov.f32 	%f78, 0f00000000;
	@%p64 bra 	$L__BB1_123;
	setp.eq.s32 	%p65, %r574, 1;
	add.s32 	%r1283, %r4, %r555;
	mov.f32 	%f78, 0f00000000;
	mov.b64 	%rd42, 0;
	@%p65 bra 	$L__BB1_121;
	add.s32 	%r937, %r555, %r2;
	mul.lo.s32 	%r938, %r3, 1703105765;
	sub.s32 	%r939, %r937, %r938;
	add.s32 	%r1277, %r939, 7340115;
	and.b32  	%r940, %r574, 2147483646;
	neg.s32 	%r1276, %r940;
	add.s64 	%rd41, %rd1, 4;
	mov.f32 	%f78, 0f00000000;
$L__BB1_119:
	mov.u32 	%r563, %r1004;
	mov.u32 	%r562, %r1003;
	mov.u32 	%r1004, %r1002;
	mov.u32 	%r1283, %r1277;
	shr.u32 	%r941, %r1006, 2;
	xor.b32  	%r942, %r941, %r1006;
	shl.b32 	%r943, %r1004, 4;
	shl.b32 	%r944, %r942, 1;
	xor.b32  	%r945, %r944, %r943;
	xor.b32  	%r946, %r945, %r942;
	xor.b32  	%r1003, %r946, %r1004;
	add.s32 	%r947, %r1283, %r1003;
	add.s32 	%r948, %r947, -362437;
	shr.u32 	%r949, %r1005, 2;
	xor.b32  	%r950, %r949, %r1005;
	shl.b32 	%r951, %r1003, 4;
	shl.b32 	%r952, %r950, 1;
	xor.b32  	%r953, %r952, %r951;
	xor.b32  	%r954, %r953, %r950;
	xor.b32  	%r1002, %r954, %r1003;
	add.s32 	%r955, %r1283, %r1002;
	cvt.rn.f32.u32 	%f11, %r948;
	fma.rn.f32 	%f12, %f11, 0f2F800000, 0f2F000000;
	cvt.rn.f32.u32 	%f13, %r955;
	fma.rn.f32 	%f14, %f13, 0f30C90FDB, 0f30490FDB;
	setp.lt.f32 	%p66, %f12, 0f00800000;
	mul.f32 	%f15, %f12, 0f4B000000;
	selp.f32 	%f16, %f15, %f12, %p66;
	selp.f32 	%f17, 0fC1B80000, 0f00000000, %p66;
	mov.b32 	%r956, %f16;
	add.s32 	%r957, %r956, -1059760811;
	and.b32  	%r958, %r957, -8388608;
	sub.s32 	%r959, %r956, %r958;
	mov.b32 	%f18, %r959;
	cvt.rn.f32.s32 	%f19, %r958;
	fma.rn.f32 	%f20, %f19, 0f34000000, %f17;
	add.f32 	%f21, %f18, 0fBF800000;
	fma.rn.f32 	%f22, %f21, 0fBE055027, 0f3E1039F6;
	fma.rn.f32 	%f23, %f22, %f21, 0fBDF8CDCC;
	fma.rn.f32 	%f24, %f23, %f21, 0f3E0F2955;
	fma.rn.f32 	%f25, %f24, %f21, 0fBE2AD8B9;
	fma.rn.f32 	%f26, %f25, %f21, 0f3E4CED0B;
	fma.rn.f32 	%f27, %f26, %f21, 0fBE7FFF22;
	fma.rn.f32 	%f28, %f27, %f21, 0f3EAAAA78;
	fma.rn.f32 	%f29, %f28, %f21, 0fBF000000;
	mul.f32 	%f30, %f21, %f29;
	fma.rn.f32 	%f31, %f30, %f21, %f21;
	fma.rn.f32 	%f32, %f20, 0f3F317218, %f31;
	setp.gt.u32 	%p67, %r956, 2139095039;
	fma.rn.f32 	%f33, %f16, 0f7F800000, 0f7F800000;
	selp.f32 	%f34, %f33, %f32, %p67;
	setp.eq.f32 	%p68, %f16, 0f00000000;
	mul.f32 	%f35, %f34, 0fC0000000;
	selp.f32 	%f36, 0f7F800000, %f35, %p68;
	sqrt.rn.f32 	%f37, %f36;
	sin.approx.f32 	%f38, %f14;
	cos.approx.f32 	%f39, %f14;
	mul.f32 	%f40, %f37, %f38;
	mul.f32 	%f41, %f37, %f39;
	ld.global.f32 	%f42, [%rd41+-4];
	fma.rn.f32 	%f43, %f40, %f42, %f78;
	ld.global.f32 	%f44, [%rd41];
	fma.rn.f32 	%f78, %f41, %f44, %f43;
	add.s32 	%r1277, %r1283, 724874;
	add.s32 	%r1276, %r1276, 2;
	add.s64 	%rd41, %rd41, 8;
	setp.ne.s32 	%p69, %r1276, 0;
	mov.u32 	%r1005, %r562;
	mov.u32 	%r1006, %r563;
	@%p69 bra 	$L__BB1_119;
	cvt.u64.u32 	%rd42, %r940;
	mov.u32 	%r1005, %r562;
	mov.u32 	%r1006, %r563;
$L__BB1_121:
	and.b32  	%r961, %r574, 1;
	setp.eq.b32 	%p70, %r961, 1;
	not.pred 	%p71, %p70;
	@%p71 bra 	$L__BB1_123;
	shr.u32 	%r962, %r1006, 2;
	xor.b32  	%r963, %r962, %r1006;
	shl.b32 	%r964, %r1002, 4;
	shl.b32 	%r965, %r963, 1;
	xor.b32  	%r966, %r965, %r964;
	xor.b32  	%r967, %r966, %r963;
	xor.b32  	%r968, %r967, %r1002;
	add.s32 	%r969, %r1283, %r968;
	add.s32 	%r970, %r969, 362437;
	shr.u32 	%r971, %r1005, 2;
	xor.b32  	%r972, %r971, %r1005;
	shl.b32 	%r973, %r968, 4;
	shl.b32 	%r974, %r972, 1;
	xor.b32  	%r975, %r974, %r973;
	xor.b32  	%r976, %r975, %r972;
	xor.b32  	%r977, %r976, %r968;
	add.s32 	%r978, %r1283, %r977;
	add.s32 	%r979, %r978, 724874;
	cvt.rn.f32.u32 	%f45, %r970;
	fma.rn.f32 	%f46, %f45, 0f2F800000, 0f2F000000;
	cvt.rn.f32.u32 	%f47, %r979;
	fma.rn.f32 	%f48, %f47, 0f30C90FDB, 0f30490FDB;
	setp.lt.f32 	%p72, %f46, 0f00800000;
	mul.f32 	%f49, %f46, 0f4B000000;
	selp.f32 	%f50, %f49, %f46, %p72;
	selp.f32 	%f51, 0fC1B80000, 0f00000000, %p72;
	mov.b32 	%r980, %f50;
	add.s32 	%r981, %r980, -1059760811;
	and.b32  	%r982, %r981, -8388608;
	sub.s32 	%r983, %r980, %r982;
	mov.b32 	%f52, %r983;
	cvt.rn.f32.s32 	%f53, %r982;
	fma.rn.f32 	%f54, %f53, 0f34000000, %f51;
	add.f32 	%f55, %f52, 0fBF800000;
	fma.rn.f32 	%f56, %f55, 0fBE055027, 0f3E1039F6;
	fma.rn.f32 	%f57, %f56, %f55, 0fBDF8CDCC;
	fma.rn.f32 	%f58, %f57, %f55, 0f3E0F2955;
	fma.rn.f32 	%f59, %f58, %f55, 0fBE2AD8B9;
	fma.rn.f32 	%f60, %f59, %f55, 0f3E4CED0B;
	fma.rn.f32 	%f61, %f60, %f55, 0fBE7FFF22;
	fma.rn.f32 	%f62, %f61, %f55, 0f3EAAAA78;
	fma.rn.f32 	%f63, %f62, %f55, 0fBF000000;
	mul.f32 	%f64, %f55, %f63;
	fma.rn.f32 	%f65, %f64, %f55, %f55;
	fma.rn.f32 	%f66, %f54, 0f3F317218, %f65;
	setp.gt.u32 	%p73, %r980, 2139095039;
	fma.rn.f32 	%f67, %f50, 0f7F800000, 0f7F800000;
	selp.f32 	%f68, %f67, %f66, %p73;
	setp.eq.f32 	%p74, %f50, 0f00000000;
	mul.f32 	%f69, %f68, 0fC0000000;
	selp.f32 	%f70, 0f7F800000, %f69, %p74;
	sqrt.rn.f32 	%f71, %f70;
	sin.approx.f32 	%f72, %f48;
	mul.f32 	%f73, %f71, %f72;
	shl.b64 	%rd34, %rd42, 2;
	add.s64 	%rd35, %rd1, %rd34;
	ld.global.f32 	%f74, [%rd35];
	fma.rn.f32 	%f78, %f73, %f74, %f78;
$L__BB1_123:
	ld.param.u64 	%rd39, [reverse_channel_encode_kernel_param_4];
	cvta.to.global.u64 	%rd36, %rd39;
	shl.b64 	%rd37, %rd2, 2;
	add.s64 	%rd38, %rd36, %rd37;
	st.global.f32 	[%rd38], %f78;
$L__BB1_124:
	ret;

}


// ===== COMPILED SASS (sm_100) =====

	.target	sm_100

	.elftype	@"ET_EXEC"


//--------------------- .note.nv.tkinfo           --------------------------
	.section	.note.nv.tkinfo,"",@"SHT_NOTE"
	.sectionflags	@"SHF_NOTE_NV_TKINFO"
	.tkinfo
        /*0018*/ 	.word	0x00000002
        /*0030*/ 	.string	""
        /*0030*/ 	.string	"ptxas"
        /*0030*/ 	.string	"Cuda compilation tools, release 13.0, V13.0.88"
        /*0030*/ 	.string	"Build cuda_13.0.r13.0/compiler.36424714_0"
        /*0030*/ 	.string	"-arch sm_100 -m 64 "



//--------------------- .note.nv.cuinfo           --------------------------
	.section	.note.nv.cuinfo,"",@"SHT_NOTE"
	.sectionflags	@"SHF_NOTE_NV_CUINFO"
        /*0018*/ 	.short	0x0002
        /*001a*/ 	.short	0x0064
        /*001c*/ 	.short	0x0082
	.zero		2


//--------------------- .nv.info                  --------------------------
	.section	.nv.info,"",@"SHT_CUDA_INFO"
	.align	4


	//----- nvinfo : EIATTR_REGCOUNT
	.align		4
        /*0000*/ 	.byte	0x04, 0x2f
        /*0002*/ 	.short	(.L_10 - .L_9)
	.align		4
.L_9:
        /*0004*/ 	.word	index@(generate_sample_kernel)
        /*0008*/ 	.word	0x0000001f


	//----- nvinfo : EIATTR_FRAME_SIZE
	.align		4
.L_10:
        /*000c*/ 	.byte	0x04, 0x11
        /*000e*/ 	.short	(.L_12 - .L_11)
	.align		4
.L_11:
        /*0010*/ 	.word	index@($__internal_1_$__cuda_sm20_sqrt_rn_f32_slowpath)
        /*0014*/ 	.word	0x00000030


	//----- nvinfo : EIATTR_FRAME_SIZE
	.align		4
.L_12:
        /*0018*/ 	.byte	0x04, 0x11
        /*001a*/ 	.short	(.L_14 - .L_13)
	.align		4
.L_13:
        /*001c*/ 	.word	index@(generate_sample_kernel)
        /*0020*/ 	.word	0x00000030


	//----- nvinfo : EIATTR_REGCOUNT
	.align		4
.L_14:
        /*0024*/ 	.byte	0x04, 0x2f
        /*0026*/ 	.short	(.L_16 - .L_15)
	.align		4
.L_15:
        /*0028*/ 	.word	index@(reverse_channel_encode_kernel)
        /*002c*/ 	.word	0x0000001f


	//----- nvinfo : EIATTR_FRAME_SIZE
	.align		4
.L_16:
        /*0030*/ 	.byte	0x04, 0x11
        /*0032*/ 	.short	(.L_18 - .L_17)
	.align		4
.L_17:
        /*0034*/ 	.word	index@($__internal_0_$__cuda_sm20_sqrt_rn_f32_slowpath)
        /*0038*/ 	.word	0x00000030


	//----- nvinfo : EIATTR_FRAME_SIZE
	.align		4
.L_18:
        /*003c*/ 	.byte	0x04, 0x11
        /*003e*/ 	.short	(.L_20 - .L_19)
	.align		4
.L_19:
        /*0040*/ 	.word	index@(reverse_channel_encode_kernel)
        /*0044*/ 	.word	0x00000030


	//----- nvinfo : EIATTR_MIN_STACK_SIZE
	.align		4
.L_20:
        /*0048*/ 	.byte	0x04, 0x12
        /*004a*/ 	.short	(.L_22 - .L_21)
	.align		4
.L_21:
        /*004c*/ 	.word	index@(reverse_channel_encode_kernel)
        /*0050*/ 	.word	0x00000030


	//----- nvinfo : EIATTR_MIN_STACK_SIZE
	.align		4
.L_22:
        /*0054*/ 	.byte	0x04, 0x12
        /*0056*/ 	.short	(.L_24 - .L_23)
	.align		4
.L_23:
        /*0058*/ 	.word	index@(generate_sample_kernel)
        /*005c*/ 	.word	0x00000030
.L_24:


//--------------------- .nv.compat                --------------------------
	.section	.nv.compat,"",@"SHT_CUDA_COMPAT_INFO"
	.align	4
        /*0000*/ 	.byte	0x02, 0x09, 0x00, 0x00, 0x02, 0x02, 0x01, 0x00, 0x02, 0x05, 0x05, 0x00, 0x03, 0x07, 0x01, 0x01
        /*0010*/ 	.byte	0x02, 0x03, 0x00, 0x00, 0x02, 0x06, 0x01, 0x00, 0x04, 0x0b, 0x08, 0x00, 0x01, 0x00, 0x00, 0x00
        /*0020*/ 	.byte	0x00, 0x00, 0x00, 0x00


//--------------------- .nv.info.reverse_channel_encode_kernel --------------------------
	.section	.nv.info.reverse_channel_encode_kernel,"",@"SHT_CUDA_INFO"
	.sectionflags	@""
	.align	4


	//----- nvinfo : EIATTR_CUDA_API_VERSION
	.align		4
        /*0000*/ 	.byte	0x04, 0x37
        /*0002*/ 	.short	(.L_26 - .L_25)
.L_25:
        /*0004*/ 	.word	0x00000082


	//----- nvinfo : EIATTR_KPARAM_INFO
	.align		4
.L_26:
        /*0008*/ 	.byte	0x04, 0x17
        /*000a*/ 	.short	(.L_28 - .L_27)
.L_27:
        /*000c*/ 	.word	0x00000000
        /*0010*/ 	.short	0x0004
        /*0012*/ 	.short	0x0020
        /*0014*/ 	.byte	0x00, 0xf5, 0x21, 0x00


	//----- nvinfo : EIATTR_KPARAM_INFO
	.align		4
.L_28:
        /*0018*/ 	.byte	0x04, 0x17
        /*001a*/ 	.short	(.L_30 - .L_29)
.L_29:
        /*001c*/ 	.word	0x00000000
        /*0020*/ 	.short	0x0003
        /*0022*/ 	.short	0x0018
        /*0024*/ 	.byte	0x00, 0xf0, 0x21, 0x00


	//----- nvinfo : EIATTR_KPARAM_INFO
	.align		4
.L_30:
        /*0028*/ 	.byte	0x04, 0x17
        /*002a*/ 	.short	(.L_32 - .L_31)
.L_31:
        /*002c*/ 	.word	0x00000000
        /*0030*/ 	.short	0x0002
        /*0032*/ 	.short	0x0010
        /*0034*/ 	.byte	0x00, 0xf0, 0x21, 0x00


	//----- nvinfo : EIATTR_KPARAM_INFO
	.align		4
.L_32:
        /*0038*/ 	.byte	0x04, 0x17
        /*003a*/ 	.short	(.L_34 - .L_33)
.L_33:
        /*003c*/ 	.word	0x00000000
        /*0040*/ 	.short	0x0001
        /*0042*/ 	.short	0x0008
        /*0044*/ 	.byte	0x00, 0xf0, 0x11, 0x00


	//----- nvinfo : EIATTR_KPARAM_INFO
	.align		4
.L_34:
        /*0048*/ 	.byte	0x04, 0x17
        /*004a*/ 	.short	(.L_36 - .L_35)
.L_35:
        /*004c*/ 	.word	0x00000000
        /*0050*/ 	.short	0x0000
        /*0052*/ 	.short	0x0000
        /*0054*/ 	.byte	0x00, 0xf5, 0x21, 0x00


	//----- nvinfo : EIATTR_SPARSE_MMA_MASK
	.align		4
.L_36:
        /*0058*/ 	.byte	0x03, 0x50
        /*005a*/ 	.short	0x0000


	//----- nvinfo : EIATTR_MAXREG_COUNT
	.align		4
        /*005c*/ 	.byte	0x03, 0x1b
        /*005e*/ 	.short	0x00ff


	//----- nvinfo : EIATTR_MERCURY_ISA_VERSION
	.align		4
        /*0060*/ 	.byte	0x03, 0x5f
        /*0062*/ 	.short	0x0101


	//----- nvinfo : EIATTR_VRC_CTA_INIT_COUNT
	.align		4
        /*0064*/ 	.byte	0x02, 0x4a
	.zero		1
	.zero		1


	//----- nvinfo : EIATTR_EXIT_INSTR_OFFSETS
	.align		4
        /*0068*/ 	.byte	0x04, 0x1c
        /*006a*/ 	.short	(.L_38 - .L_37)


	//   ....[0]....
.L_37:
        /*006c*/ 	.word	0x000000a0


	//   ....[1]....
        /*0070*/ 	.word	0x00003390


	//----- nvinfo : EIATTR_CRS_STACK_SIZE
	.align		4
.L_38:
        /*0074*/ 	.byte	0x04, 0x1e
        /*0076*/ 	.short	(.L_40 - .L_39)
.L_39:
        /*0078*/ 	.word	0x00000000


	//----- nvinfo : EIATTR_CBANK_PARAM_SIZE
	.align		4
.L_40:
        /*007c*/ 	.byte	0x03, 0x19
        /*007e*/ 	.short	0x0028


	//----- nvinfo : EIATTR_PARAM_CBANK
	.align		4
        /*0080*/ 	.byte	0x04, 0x0a
        /*0082*/ 	.short	(.L_42 - .L_41)
	.align		4
.L_41:
        /*0084*/ 	.word	index@(.nv.constant0.reverse_channel_encode_kernel)
        /*0088*/ 	.short	0x0380
        /*008a*/ 	.short	0x0028


	//----- nvinfo : EIATTR_SW_WAR
	.align		4
.L_42:
        /*008c*/ 	.byte	0x04, 0x36
        /*008e*/ 	.short	(.L_44 - .L_43)
.L_43:
        /*0090*/ 	.word	0x00000008
.L_44:


//--------------------- .nv.info.generate_sample_kernel --------------------------
	.section	.nv.info.generate_sample_kernel,"",@"SHT_CUDA_INFO"
	.sectionflags	@""
	.align	4


	//----- nvinfo : EIATTR_CUDA_API_VERSION
	.align		4
        /*0000*/ 	.byte	0x04, 0x37
        /*0002*/ 	.short	(.L_46 - .L_45)
.L_45:
        /*0004*/ 	.word	0x00000082


	//----- nvinfo : EIATTR_KPARAM_INFO
	.align		4
.L_46:
        /*0008*/ 	.byte	0x04, 0x17
        /*000a*/ 	.short	(.L_48 - .L_47)
.L_47:
        /*000c*/ 	.word	0x00000000
        /*0010*/ 	.short	0x0003
        /*0012*/ 	.short	0x0018
        /*0014*/ 	.byte	0x00, 0xf5, 0x21, 0x00


	//----- nvinfo : EIATTR_KPARAM_INFO
	.align		4
.L_48:
        /*0018*/ 	.byte	0x04, 0x17
        /*001a*/ 	.short	(.L_50 - .L_49)
.L_49:
        /*001c*/ 	.word	0x00000000
        /*0020*/ 	.short	0x0002
        /*0022*/ 	.short	0x0010
        /*0024*/ 	.byte	0x00, 0xf0, 0x21, 0x00


	//----- nvinfo : EIATTR_KPARAM_INFO
	.align		4
.L_50:
        /*0028*/ 	.byte	0x04, 0x17
        /*002a*/ 	.short	(.L_52 - .L_51)
.L_51:
        /*002c*/ 	.word	0x00000000
        /*0030*/ 	.short	0x0001
        /*0032*/ 	.short	0x0008
        /*0034*/ 	.byte	0x00, 0xf0, 0x21, 0x00


	//----- nvinfo : EIATTR_KPARAM_INFO
	.align		4
.L_52:
        /*0038*/ 	.byte	0x04, 0x17
        /*003a*/ 	.short	(.L_54 - .L_53)
.L_53:
        /*003c*/ 	.word	0x00000000
        /*0040*/ 	.short	0x0000
        /*0042*/ 	.short	0x0000
        /*0044*/ 	.byte	0x00, 0xf0, 0x11, 0x00


	//----- nvinfo : EIATTR_SPARSE_MMA_MASK
	.align		4
.L_54:
        /*0048*/ 	.byte	0x03, 0x50
        /*004a*/ 	.short	0x0000


	//----- nvinfo : EIATTR_MAXREG_COUNT
	.align		4
        /*004c*/ 	.byte	0x03, 0x1b
        /*004e*/ 	.short	0x00ff


	//----- nvinfo : EIATTR_MERCURY_ISA_VERSION
	.align		4
        /*0050*/ 	.byte	0x03, 0x5f
        /*0052*/ 	.short	0x0101


	//----- nvinfo : EIATTR_VRC_CTA_INIT_COUNT
	.align		4
        /*0054*/ 	.byte	0x02, 0x4a
	.zero		1
	.zero		1


	//----- nvinfo : EIATTR_EXIT_INSTR_OFFSETS
	.align		4
        /*0058*/ 	.byte	0x04, 0x1c
        /*005a*/ 	.short	(.L_56 - .L_55)


	//   ....[0]....
.L_55:
        /*005c*/ 	.word	0x00000050


	//   ....[1]....
        /*0060*/ 	.word	0x00002670


	//   ....[2]....
        /*0064*/ 	.word	0x00002d50


	//   ....[3]....
        /*0068*/ 	.word	0x00003180


	//----- nvinfo : EIATTR_CRS_STACK_SIZE
	.align		4
.L_56:
        /*006c*/ 	.byte	0x04, 0x1e
        /*006e*/ 	.short	(.L_58 - .L_57)
.L_57:
        /*0070*/ 	.word	0x00000000


	//----- nvinfo : EIATTR_CBANK_PARAM_SIZE
	.align		4
.L_58:
        /*0074*/ 	.byte	0x03, 0x19
        /*0076*/ 	.short	0x0020


	//----- nvinfo : EIATTR_PARAM_CBANK
	.align		4
        /*0078*/ 	.byte	0x04, 0x0a
        /*007a*/ 	.short	(.L_60 - .L_59)
	.align		4
.L_59:
        /*007c*/ 	.word	index@(.nv.constant0.generate_sample_kernel)
        /*0080*/ 	.short	0x0380
        /*0082*/ 	.short	0x0020


	//----- nvinfo : EIATTR_SW_WAR
	.align		4
.L_60:
        /*0084*/ 	.byte	0x04, 0x36
        /*0086*/ 	.short	(.L_62 - .L_61)
.L_61:
        /*0088*/ 	.word	0x00000008
.L_62:


//--------------------- .nv.callgraph             --------------------------
	.section	.nv.callgraph,"",@"SHT_CUDA_CALLGRAPH"
	.align	4
	.sectionentsize	8
	.align		4
        /*0000*/ 	.word	0x00000000
	.align		4
        /*0004*/ 	.word	0xffffffff
	.align		4
        /*0008*/ 	.word	0x00000000
	.align		4
        /*000c*/ 	.word	0xfffffffe
	.align		4
        /*0010*/ 	.word	0x00000000
	.align		4
        /*0014*/ 	.word	0xfffffffd
	.align		4
        /*0018*/ 	.word	0x00000000
	.align		4
        /*001c*/ 	.word	0xfffffffc


//--------------------- .nv.constant4             --------------------------
	.section	.nv.constant4,"a",@progbits
	.align	8
	.align		8
.nv.constant4:
        /*0000*/ 	.dword	precalc_xorwow_matrix
	.align		8
        /*0008*/ 	.dword	precalc_xorwow_offset_matrix
	.align		8
        /*0010*/ 	.dword	mrg32k3aM1
	.align		8
        /*0018*/ 	.dword	mrg32k3aM2
	.align		8
        /*0020*/ 	.dword	mrg32k3aM1SubSeq
	.align		8
        /*0028*/ 	.dword	mrg32k3aM2SubSeq
	.align		8
        /*0030*/ 	.dword	mrg32k3aM1Seq
	.align		8
        /*0038*/ 	.dword	mrg32k3aM2Seq


//--------------------- .nv.constant3             --------------------------
	.section	.nv.constant3,"a",@progbits
	.align	8
.nv.constant3:
	.type		__cr_lgamma_table,@object
	.size		__cr_lgamma_table,(.L_8 - __cr_lgamma_table)
__cr_lgamma_table:
        /*0000*/ 	.byte	0x00, 0x00, 0x00, 0x00, 0x00, 0x00, 0x00, 0x00, 0x00, 0x00, 0x00, 0x00, 0x00, 0x00, 0x00, 0x00
        /*0010*/ 	.byte	0xef, 0x39, 0xfa, 0xfe, 0x42, 0x2e, 0xe6, 0x3f, 0x02, 0x20, 0x2a, 0xfa, 0x0b, 0xab, 0xfc, 0x3f
        /*0020*/ 	.byte	0xf9, 0x2c, 0x92, 0x7c, 0xa7, 0x6c, 0x09, 0x40, 0xc9, 0x79, 0x44, 0x3c, 0x64, 0x26, 0x13, 0x40
        /*0030*/ 	.byte	0xca, 0x01, 0xcf, 0x3a, 0x27, 0x51, 0x1a, 0x40, 0x30, 0xcc, 0x2d, 0xf3, 0xe1, 0x0c, 0x21, 0x40
        /*0040*/ 	.byte	0x0d, 0xb7, 0xfc, 0x82, 0x8e, 0x35, 0x25, 0x40
.L_8:


//--------------------- .text.reverse_channel_encode_kernel --------------------------
	.section	.text.reverse_channel_encode_kernel,"ax",@progbits
	.align	128
        .global         reverse_channel_encode_kernel
        .type           reverse_channel_encode_kernel,@function
        .size           reverse_channel_encode_kernel,(.L_x_41 - reverse_channel_encode_kernel)
        .other          reverse_channel_encode_kernel,@"STO_CUDA_ENTRY STV_DEFAULT"
reverse_channel_encode_kernel:
.text.reverse_channel_encode_kernel:
[----:B------:R-:W0:Y:S01]  /*0000*/  LDC R1, c[0x0][0x37c] ;  /* 0x0000df00ff017b82 */ /* 0x000e220000000800 */
[----:B------:R-:W1:Y:S07]  /*0010*/  S2R R3, SR_TID.X ;  /* 0x0000000000037919 */ /* 0x000e6e0000002100 */
[----:B------:R-:W1:Y:S01]  /*0020*/  S2UR UR4, SR_CTAID.X ;  /* 0x00000000000479c3 */ /* 0x000e620000002500 */
[----:B------:R-:W2:Y:S01]  /*0030*/  LDCU.64 UR6, c[0x0][0x390] ;  /* 0x00007200ff0677ac */ /* 0x000ea20008000a00 */
[----:B0-----:R-:W-:-:S06]  /*0040*/  VIADD R1, R1, 0xffffffd0 ;  /* 0xffffffd001017836 */ /* 0x001fcc0000000000 */
[----:B------:R-:W1:Y:S02]  /*0050*/  LDC R12, c[0x0][0x360] ;  /* 0x0000d800ff0c7b82 */ /* 0x000e640000000800 */
[----:B-1----:R-:W-:-:S05]  /*0060*/  IMAD R12, R12, UR4, R3 ;  /* 0x000000040c0c7c24 */ /* 0x002fca000f8e0203 */
[----:B--2---:R-:W-:Y:S02]  /*0070*/  ISETP.GE.U32.AND P0, PT, R12, UR6, PT ;  /* 0x000000060c007c0c */ /* 0x004fe4000bf06070 */
[----:B------:R-:W-:-:S04]  /*0080*/  SHF.R.S32.HI R0, RZ, 0x1f, R12 ;  /* 0x0000001fff007819 */ /* 0x000fc8000001140c */
[----:B------:R-:W-:-:S13]  /*0090*/  ISETP.GE.U32.AND.EX P0, PT, R0, UR7, PT, P0 ;  /* 0x0000000700007c0c */ /* 0x000fda000bf06100 */
[----:B------:R-:W-:Y:S05]  /*00a0*/  @P0 EXIT ;  /* 0x000000000000094d */ /* 0x000fea0003800000 */
[----:B------:R-:W0:Y:S01]  /*00b0*/  LDC.64 R2, c[0x0][0x398] ;  /* 0x0000e600ff027b82 */ /* 0x000e220000000a00 */
[----:B------:R-:W1:Y:S01]  /*00c0*/  LDCU UR4, c[0x0][0x388] ;  /* 0x00007100ff0477ac */ /* 0x000e620008000800 */
[----:B------:R-:W-:Y:S01]  /*00d0*/  BSSY.RECONVERGENT B0, `(.L_x_0) ;  /* 0x0000264000007945 */ /* 0x000fe20003800200 */
[----:B------:R-:W2:Y:S01]  /*00e0*/  LDCU.64 UR10, c[0x0][0x358] ;  /* 0x00006b00ff0a77ac */ /* 0x000ea20008000a00 */
[----:B0-----:R-:W-:Y:S02]  /*00f0*/  LOP3.LUT R0, R2, 0xaad26b49, RZ, 0x3c, !PT ;  /* 0xaad26b4902007812 */ /* 0x001fe400078e3cff */
[----:B------:R-:W-:-:S03]  /*0100*/  LOP3.LUT R2, R3, 0xf7dcefdd, RZ, 0x3c, !PT ;  /* 0xf7dcefdd03027812 */ /* 0x000fc600078e3cff */
[----:B------:R-:W-:Y:S02]  /*0110*/  IMAD R0, R0, 0x4182bed5, RZ ;  /* 0x4182bed500007824 */ /* 0x000fe400078e02ff */
[----:B------:R-:W-:Y:S02]  /*0120*/  IMAD R3, R2, -0x658354e5, RZ ;  /* 0x9a7cab1b02037824 */ /* 0x000fe400078e02ff */
[C---:B------:R-:W-:Y:S01]  /*0130*/  VIADD R7, R0.reuse, 0x75bcd15 ;  /* 0x075bcd1500077836 */ /* 0x040fe20000000000 */
[C---:B------:R-:W-:Y:S01]  /*0140*/  LOP3.LUT R4, R0.reuse, 0x159a55e5, RZ, 0x3c, !PT ;  /* 0x159a55e500047812 */ /* 0x040fe200078e3cff */
[C---:B------:R-:W-:Y:S01]  /*0150*/  VIADD R5, R3.reuse, 0x1f123bb5 ;  /* 0x1f123bb503057836 */ /* 0x040fe20000000000 */
[C---:B------:R-:W-:Y:S02]  /*0160*/  IADD3 R6, PT, PT, R0.reuse, 0x64f0c9, R3 ;  /* 0x0064f0c900067810 */ /* 0x040fe40007ffe003 */
[----:B------:R-:W-:Y:S01]  /*0170*/  LOP3.LUT R2, R3, 0x5491333, RZ, 0x3c, !PT ;  /* 0x0549133303027812 */ /* 0x000fe200078e3cff */
[----:B------:R-:W-:Y:S01]  /*0180*/  VIADD R3, R0, 0x583f19 ;  /* 0x00583f1900037836 */ /* 0x000fe20000000000 */
[----:B------:R0:W-:Y:S01]  /*0190*/  STL.64 [R1+0x8], R4 ;  /* 0x0000080401007387 */ /* 0x0001e20000100a00 */
[----:B-1----:R-:W-:-:S03]  /*01a0*/  IMAD R0, R12, UR4, RZ ;  /* 0x000000040c007c24 */ /* 0x002fc6000f8e02ff */
[----:B------:R0:W-:Y:S02]  /*01b0*/  STL.64 [R1], R6 ;  /* 0x0000000601007387 */ /* 0x0001e40000100a00 */
[----:B------:R-:W-:Y:S02]  /*01c0*/  ISETP.NE.AND P0, PT, R0, RZ, PT ;  /* 0x000000ff0000720c */ /* 0x000fe40003f05270 */
[----:B------:R0:W-:Y:S11]  /*01d0*/  STL.64 [R1+0x10], R2 ;  /* 0x0000100201007387 */ /* 0x0001f60000100a00 */
[----:B--2---:R-:W-:Y:S05]  /*01e0*/  @!P0 BRA `(.L_x_1) ;  /* 0x0000002400488947 */ /* 0x004fea0003800000 */
[--C-:B0-----:R-:W-:Y:S01]  /*01f0*/  SHF.R.S32.HI R6, RZ, 0x1f, R0.reuse ;  /* 0x0000001fff067819 */ /* 0x101fe20000011400 */
[----:B------:R-:W-:Y:S02]  /*0200*/  IMAD.MOV.U32 R15, RZ, RZ, R0 ;  /* 0x000000ffff0f7224 */ /* 0x000fe400078e0000 */
[----:B------:R-:W-:-:S07]  /*0210*/  IMAD.MOV.U32 R13, RZ, RZ, RZ ;  /* 0x000000ffff0d7224 */ /* 0x000fce00078e00ff */
.L_x_10:
[----:B------:R-:W-:Y:S01]  /*0220*/  LOP3.LUT R0, R15, 0x3, RZ, 0xc0, !PT ;  /* 0x000000030f007812 */ /* 0x000fe200078ec0ff */
[----:B------:R-:W-:Y:S03]  /*0230*/  BSSY.RECONVERGENT B1, `(.L_x_2) ;  /* 0x0000247000017945 */ /* 0x000fe60003800200 */
[----:B------:R-:W-:-:S04]  /*0240*/  ISETP.NE.U32.AND P0, PT, R0, RZ, PT ;  /* 0x000000ff0000720c */ /* 0x000fc80003f05070 */
[----:B------:R-:W-:-:S13]  /*0250*/  ISETP.NE.AND.EX P0, PT, RZ, RZ, PT, P0 ;  /* 0x000000ffff00720c */ /* 0x000fda0003f05300 */
[----:B0-----:R-:W-:Y:S05]  /*0260*/  @!P0 BRA `(.L_x_3) ;  /* 0x00000024000c8947 */ /* 0x001fea0003800000 */
[----:B------:R-:W0:Y:S01]  /*0270*/  LDC.64 R8, c[0x4][0x8] ;  /* 0x01000200ff087b82 */ /* 0x000e220000000a00 */
[----:B------:R-:W-:Y:S01]  /*0280*/  IMAD.MOV.U32 R0, RZ, RZ, RZ ;  /* 0x000000ffff007224 */ /* 0x000fe200078e00ff */
[----:B------:R-:W-:Y:S02]  /*0290*/  CS2R R2, SRZ ;  /* 0x0000000000027805 */ /* 0x000fe4000001ff00 */
[----:B------:R-:W-:Y:S01]  /*02a0*/  CS2R R4, SRZ ;  /* 0x0000000000047805 */ /* 0x000fe2000001ff00 */
[----:B------:R-:W-:Y:S02]  /*02b0*/  IMAD.MOV.U32 R7, RZ, RZ, RZ ;  /* 0x000000ffff077224 */ /* 0x000fe400078e00ff */
[----:B0-----:R-:W-:-:S07]  /*02c0*/  IMAD.WIDE.U32 R8, R13, 0xc80, R8 ;  /* 0x00000c800d087825 */ /* 0x001fce00078e0008 */
.L_x_5:
[----:B------:R-:W-:-:S06]  /*02d0*/  IMAD R14, R0, 0x4, R1 ;  /* 0x00000004000e7824 */ /* 0x000fcc00078e0201 */
[----:B------:R-:W5:Y:S01]  /*02e0*/  LDL R14, [R14+0x4] ;  /* 0x000004000e0e7983 */ /* 0x000f620000100800 */
[----:B------:R-:W-:-:S05]  /*02f0*/  UMOV UR4, URZ ;  /* 0x000000ff00047c82 */ /* 0x000fca0008000000 */
.L_x_4:
[----:B-----5:R-:W-:Y:S01]  /*0300*/  SHF.R.U32.HI R22, RZ, UR4, R14 ;  /* 0x00000004ff167c19 */ /* 0x020fe2000801160e */
[----:B------:R-:W-:-:S03]  /*0310*/  IMAD.SHL.U32 R10, R0, 0x20, RZ ;  /* 0x00000020000a7824 */ /* 0x000fc600078e00ff */
[----:B------:R-:W-:Y:S01]  /*0320*/  LOP3.LUT R11, R22, 0x1, RZ, 0xc0, !PT ;  /* 0x00000001160b7812 */ /* 0x000fe200078ec0ff */
[----:B------:R-:W-:-:S03]  /*0330*/  VIADD R10, R10, UR4 ;  /* 0x000000040a0a7c36 */ /* 0x000fc60008000000 */
[----:B------:R-:W-:Y:S01]  /*0340*/  ISETP.NE.U32.AND P0, PT, R11, 0x1, PT ;  /* 0x000000010b00780c */ /* 0x000fe20003f05070 */
[----:B------:R-:W-:-:S03]  /*0350*/  IMAD R11, R10, 0x5, RZ ;  /* 0x000000050a0b7824 */ /* 0x000fc600078e02ff */
[----:B------:R-:W-:Y:S01]  /*0360*/  R2P PR, R22, 0x7e ;  /* 0x0000007e16007804 */ /* 0x000fe20000000000 */
[----:B------:R-:W-:-:S08]  /*0370*/  IMAD.WIDE.U32 R10, R11, 0x4, R8 ;  /* 0x000000040b0a7825 */ /* 0x000fd000078e0008 */
[----:B------:R-:W2:Y:S04]  /*0380*/  @!P0 LDG.E R16, desc[UR10][R10.64+0x10] ;  /* 0x0000100a0a108981 */ /* 0x000ea8000c1e1900 */
[----:B------:R-:W3:Y:S04]  /*0390*/  @P1 LDG.E R18, desc[UR10][R10.64+0x24] ;  /* 0x0000240a0a121981 */ /* 0x000ee8000c1e1900 */
[----:B------:R-:W4:Y:S04]  /*03a0*/  @P2 LDG.E R20, desc[UR10][R10.64+0x38] ;  /* 0x0000380a0a142981 */ /* 0x000f28000c1e1900 */
[----:B------:R-:W4:Y:S04]  /*03b0*/  @P3 LDG.E R24, desc[UR10][R10.64+0x4c] ;  /* 0x00004c0a0a183981 */ /* 0x000f28000c1e1900 */
[----:B------:R-:W4:Y:S04]  /*03c0*/  @P4 LDG.E R26, desc[UR10][R10.64+0x60] ;  /* 0x0000600a0a1a4981 */ /* 0x000f28000c1e1900 */
[----:B------:R-:W4:Y:S04]  /*03d0*/  @!P0 LDG.E R17, desc[UR10][R10.64+0x4] ;  /* 0x0000040a0a118981 */ /* 0x000f28000c1e1900 */
[----:B------:R-:W4:Y:S04]  /*03e0*/  @!P0 LDG.E R19, desc[UR10][R10.64+0xc] ;  /* 0x00000c0a0a138981 */ /* 0x000f28000c1e1900 */
[----:B------:R-:W4:Y:S04]  /*03f0*/  @P1 LDG.E R21, desc[UR10][R10.64+0x18] ;  /* 0x0000180a0a151981 */ /* 0x000f28000c1e1900 */
[----:B------:R-:W4:Y:S04]  /*0400*/  @P3 LDG.E R23, desc[UR10][R10.64+0x40] ;  /* 0x0000400a0a173981 */ /* 0x000f28000c1e1900 */
[----:B------:R-:W4:Y:S04]  /*0410*/  @P5 LDG.E R25, desc[UR10][R10.64+0x70] ;  /* 0x0000700a0a195981 */ /* 0x000f28000c1e1900 */
[----:B------:R-:W4:Y:S01]  /*0420*/  @P6 LDG.E R28, desc[UR10][R10.64+0x88] ;  /* 0x0000880a0a1c6981 */ /* 0x000f22000c1e1900 */
[----:B--2---:R-:W-:-:S03]  /*0430*/  @!P0 LOP3.LUT R3, R3, R16, RZ, 0x3c, !PT ;  /* 0x0000001003038212 */ /* 0x004fc600078e3cff */
[----:B------:R-:W2:Y:S01]  /*0440*/  @!P0 LDG.E R16, desc[UR10][R10.64] ;  /* 0x0000000a0a108981 */ /* 0x000ea2000c1e1900 */
[----:B---3--:R-:W-:-:S03]  /*0450*/  @P1 LOP3.LUT R3, R3, R18, RZ, 0x3c, !PT ;  /* 0x0000001203031212 */ /* 0x008fc600078e3cff */
[----:B------:R-:W3:Y:S01]  /*0460*/  @!P0 LDG.E R18, desc[UR10][R10.64+0x8] ;  /* 0x0000080a0a128981 */ /* 0x000ee2000c1e1900 */
[----:B----4-:R-:W-:-:S03]  /*0470*/  @P2 LOP3.LUT R3, R3, R20, RZ, 0x3c, !PT ;  /* 0x0000001403032212 */ /* 0x010fc600078e3cff */
[----:B------:R-:W4:Y:S01]  /*0480*/  @P1 LDG.E R20, desc[UR10][R10.64+0x14] ;  /* 0x0000140a0a141981 */ /* 0x000f22000c1e1900 */
[----:B------:R-:W-:-:S03]  /*0490*/  @P3 LOP3.LUT R3, R3, R24, RZ, 0x3c, !PT ;  /* 0x0000001803033212 */ /* 0x000fc600078e3cff */
[----:B------:R-:W4:Y:S01]  /*04a0*/  @P5 LDG.E R24, desc[UR10][R10.64+0x74] ;  /* 0x0000740a0a185981 */ /* 0x000f22000c1e1900 */
[----:B------:R-:W-:-:S03]  /*04b0*/  @P4 LOP3.LUT R3, R3, R26, RZ, 0x3c, !PT ;  /* 0x0000001a03034212 */ /* 0x000fc600078e3cff */
[----:B------:R-:W4:Y:S01]  /*04c0*/  @P3 LDG.E R26, desc[UR10][R10.64+0x44] ;  /* 0x0000440a0a1a3981 */ /* 0x000f22000c1e1900 */
[----:B------:R-:W-:-:S03]  /*04d0*/  @!P0 LOP3.LUT R4, R4, R17, RZ, 0x3c, !PT ;  /* 0x0000001104048212 */ /* 0x000fc600078e3cff */
[----:B------:R-:W4:Y:S01]  /*04e0*/  @P1 LDG.E R17, desc[UR10][R10.64+0x20] ;  /* 0x0000200a0a111981 */ /* 0x000f22000c1e1900 */
[----:B------:R-:W-:-:S03]  /*04f0*/  @!P0 LOP3.LUT R2, R2, R19, RZ, 0x3c, !PT ;  /* 0x0000001302028212 */ /* 0x000fc600078e3cff */
[----:B------:R-:W4:Y:S01]  /*0500*/  @P2 LDG.E R19, desc[UR10][R10.64+0x2c] ;  /* 0x00002c0a0a132981 */ /* 0x000f22000c1e1900 */
[----:B------:R-:W-:-:S03]  /*0510*/  @P1 LOP3.LUT R4, R4, R21, RZ, 0x3c, !PT ;  /* 0x0000001504041212 */ /* 0x000fc600078e3cff */
[----:B------:R-:W4:Y:S01]  /*0520*/  @P2 LDG.E R21, desc[UR10][R10.64+0x34] ;  /* 0x0000340a0a152981 */ /* 0x000f22000c1e1900 */
[----:B--2---:R-:W-:-:S03]  /*0530*/  @!P0 LOP3.LUT R7, R7, R16, RZ, 0x3c, !PT ;  /* 0x0000001007078212 */ /* 0x004fc600078e3cff */
[----:B------:R-:W2:Y:S01]  /*0540*/  @P1 LDG.E R16, desc[UR10][R10.64+0x1c] ;  /* 0x00001c0a0a101981 */ /* 0x000ea2000c1e1900 */
[----:B---3--:R-:W-:-:S03]  /*0550*/  @!P0 LOP3.LUT R5, R5, R18, RZ, 0x3c, !PT ;  /* 0x0000001205058212 */ /* 0x008fc600078e3cff */
[----:B------:R-:W3:Y:S01]  /*0560*/  @P2 LDG.E R18, desc[UR10][R10.64+0x28] ;  /* 0x0000280a0a122981 */ /* 0x000ee2000c1e1900 */
[----:B----4-:R-:W-:-:S03]  /*0570*/  @P1 LOP3.LUT R7, R7, R20, RZ, 0x3c, !PT ;  /* 0x0000001407071212 */ /* 0x010fc600078e3cff */
[----:B------:R-:W4:Y:S01]  /*0580*/  @P2 LDG.E R20, desc[UR10][R10.64+0x30] ;  /* 0x0000300a0a142981 */ /* 0x000f22000c1e1900 */
[----:B------:R-:W-:-:S03]  /*0590*/  @P5 LOP3.LUT R3, R3, R24, RZ, 0x3c, !PT ;  /* 0x0000001803035212 */ /* 0x000fc600078e3cff */
[----:B------:R-:W4:Y:S01]  /*05a0*/  @P3 LDG.E R24, desc[UR10][R10.64+0x3c] ;  /* 0x00003c0a0a183981 */ /* 0x000f22000c1e1900 */
[----:B------:R-:W-:-:S03]  /*05b0*/  @P1 LOP3.LUT R2, R2, R17, RZ, 0x3c, !PT ;  /* 0x0000001102021212 */ /* 0x000fc600078e3cff */
[----:B------:R-:W4:Y:S01]  /*05c0*/  @P3 LDG.E R17, desc[UR10][R10.64+0x48] ;  /* 0x0000480a0a113981 */ /* 0x000f22000c1e1900 */
[----:B------:R-:W-:-:S03]  /*05d0*/  @P2 LOP3.LUT R4, R4, R19, RZ, 0x3c, !PT ;  /* 0x0000001304042212 */ /* 0x000fc600078e3cff */
[----:B------:R-:W4:Y:S01]  /*05e0*/  @P4 LDG.E R19, desc[UR10][R10.64+0x54] ;  /* 0x0000540a0a134981 */ /* 0x000f22000c1e1900 */
[----:B------:R-:W-:Y:S02]  /*05f0*/  @P2 LOP3.LUT R2, R2, R21, RZ, 0x3c, !PT ;  /* 0x0000001502022212 */ /* 0x000fe400078e3cff */
[----:B------:R-:W-:Y:S01]  /*0600*/  @P3 LOP3.LUT R4, R4, R23, RZ, 0x3c, !PT ;  /* 0x0000001704043212 */ /* 0x000fe200078e3cff */
[----:B------:R-:W4:Y:S04]  /*0610*/  @P4 LDG.E R21, desc[UR10][R10.64+0x5c] ;  /* 0x00005c0a0a154981 */ /* 0x000f28000c1e1900 */
[----:B------:R-:W4:Y:S01]  /*0620*/  @P5 LDG.E R23, desc[UR10][R10.64+0x68] ;  /* 0x0000680a0a175981 */ /* 0x000f22000c1e1900 */
[----:B--2---:R-:W-:-:S03]  /*0630*/  @P1 LOP3.LUT R5, R5, R16, RZ, 0x3c, !PT ;  /* 0x0000001005051212 */ /* 0x004fc600078e3cff */
[----:B------:R-:W2:Y:S01]  /*0640*/  @P4 LDG.E R16, desc[UR10][R10.64+0x50] ;  /* 0x0000500a0a104981 */ /* 0x000ea2000c1e1900 */
[----:B---3--:R-:W-:-:S03]  /*0650*/  @P2 LOP3.LUT R7, R7, R18, RZ, 0x3c, !PT ;  /* 0x0000001207072212 */ /* 0x008fc600078e3cff */
[----:B------:R-:W3:Y:S01]  /*0660*/  @P4 LDG.E R18, desc[UR10][R10.64+0x58] ;  /* 0x0000580a0a124981 */ /* 0x000ee2000c1e1900 */
[----:B----4-:R-:W-:-:S03]  /*0670*/  @P2 LOP3.LUT R5, R5, R20, RZ, 0x3c, !PT ;  /* 0x0000001405052212 */ /* 0x010fc600078e3cff */
[----:B------:R-:W4:Y:S01]  /*0680*/  @P5 LDG.E R20, desc[UR10][R10.64+0x64] ;  /* 0x0000640a0a145981 */ /* 0x000f22000c1e1900 */
[----:B------:R-:W-:-:S03]  /*0690*/  @P3 LOP3.LUT R7, R7, R24, RZ, 0x3c, !PT ;  /* 0x0000001807073212 */ /* 0x000fc600078e3cff */
[----:B------:R-:W4:Y:S01]  /*06a0*/  @P5 LDG.E R24, desc[UR10][R10.64+0x6c] ;  /* 0x00006c0a0a185981 */ /* 0x000f22000c1e1900 */
[----:B------:R-:W-:Y:S02]  /*06b0*/  LOP3.LUT P0, RZ, R22, 0x80, RZ, 0xc0, !PT ;  /* 0x0000008016ff7812 */ /* 0x000fe4000780c0ff */
[----:B------:R-:W-:Y:S02]  /*06c0*/  @P3 LOP3.LUT R5, R5, R26, RZ, 0x3c, !PT ;  /* 0x0000001a05053212 */ /* 0x000fe400078e3cff */
[----:B------:R-:W-:Y:S02]  /*06d0*/  @P3 LOP3.LUT R2, R2, R17, RZ, 0x3c, !PT ;  /* 0x0000001102023212 */ /* 0x000fe400078e3cff */
[----:B------:R-:W4:Y:S01]  /*06e0*/  @P6 LDG.E R17, desc[UR10][R10.64+0x7c] ;  /* 0x00007c0a0a116981 */ /* 0x000f22000c1e1900 */
[----:B------:R-:W-:-:S03]  /*06f0*/  @P4 LOP3.LUT R4, R4, R19, RZ, 0x3c, !PT ;  /* 0x0000001304044212 */ /* 0x000fc600078e3cff */
[----:B------:R-:W4:Y:S01]  /*0700*/  @P6 LDG.E R19, desc[UR10][R10.64+0x84] ;  /* 0x0000840a0a136981 */ /* 0x000f22000c1e1900 */
[----:B------:R-:W-:-:S03]  /*0710*/  @P4 LOP3.LUT R2, R2, R21, RZ, 0x3c, !PT ;  /* 0x0000001502024212 */ /* 0x000fc600078e3cff */
[----:B------:R-:W4:Y:S01]  /*0720*/  @P0 LDG.E R26, desc[UR10][R10.64+0x9c] ;  /* 0x00009c0a0a1a0981 */ /* 0x000f22000c1e1900 */
[----:B------:R-:W-:-:S03]  /*0730*/  @P5 LOP3.LUT R4, R4, R23, RZ, 0x3c, !PT ;  /* 0x0000001704045212 */ /* 0x000fc600078e3cff */
        /* <DEDUP_REMOVED lines=10> */
[----:B------:R-:W-:Y:S02]  /*07e0*/  @P5 LOP3.LUT R2, R2, R25, RZ, 0x3c, !PT ;  /* 0x0000001902025212 */ /* 0x000fe400078e3cff */
[----:B------:R-:W-:Y:S02]  /*07f0*/  @P6 LOP3.LUT R3, R3, R28, RZ, 0x3c, !PT ;  /* 0x0000001c03036212 */ /* 0x000fe400078e3cff */
[----:B------:R-:W-:Y:S02]  /*0800*/  @P6 LOP3.LUT R4, R4, R17, RZ, 0x3c, !PT ;  /* 0x0000001104046212 */ /* 0x000fe400078e3cff */
[----:B------:R-:W-:Y:S02]  /*0810*/  @P6 LOP3.LUT R2, R2, R19, RZ, 0x3c, !PT ;  /* 0x0000001302026212 */ /* 0x000fe400078e3cff */
[----:B------:R-:W-:Y:S02]  /*0820*/  @P0 LOP3.LUT R3, R3, R26, RZ, 0x3c, !PT ;  /* 0x0000001a03030212 */ /* 0x000fe400078e3cff */
[----:B------:R-:W-:-:S02]  /*0830*/  @P0 LOP3.LUT R4, R4, R21, RZ, 0x3c, !PT ;  /* 0x0000001504040212 */ /* 0x000fc400078e3cff */
[----:B------:R-:W-:Y:S02]  /*0840*/  @P0 LOP3.LUT R2, R2, R23, RZ, 0x3c, !PT ;  /* 0x0000001702020212 */ /* 0x000fe400078e3cff */
[----:B--2---:R-:W-:Y:S02]  /*0850*/  @P6 LOP3.LUT R7, R7, R16, RZ, 0x3c, !PT ;  /* 0x0000001007076212 */ /* 0x004fe400078e3cff */
[----:B---3--:R-:W-:Y:S02]  /*0860*/  @P6 LOP3.LUT R5, R5, R18, RZ, 0x3c, !PT ;  /* 0x0000001205056212 */ /* 0x008fe400078e3cff */
[----:B----4-:R-:W-:Y:S02]  /*0870*/  @P0 LOP3.LUT R7, R7, R20, RZ, 0x3c, !PT ;  /* 0x0000001407070212 */ /* 0x010fe400078e3cff */
[----:B------:R-:W-:Y:S02]  /*0880*/  @P0 LOP3.LUT R5, R5, R24, RZ, 0x3c, !PT ;  /* 0x0000001805050212 */ /* 0x000fe400078e3cff */
[----:B------:R-:W-:-:S13]  /*0890*/  R2P PR, R22.B1, 0x7f ;  /* 0x0000007f16007804 */ /* 0x000fda0000001000 */
[----:B------:R-:W2:Y:S04]  /*08a0*/  @P0 LDG.E R18, desc[UR10][R10.64+0xa0] ;  /* 0x0000a00a0a120981 */ /* 0x000ea8000c1e1900 */
[----:B------:R-:W3:Y:S04]  /*08b0*/  @P0 LDG.E R19, desc[UR10][R10.64+0xa4] ;  /* 0x0000a40a0a130981 */ /* 0x000ee8000c1e1900 */
[----:B------:R-:W4:Y:S04]  /*08c0*/  @P0 LDG.E R20, desc[UR10][R10.64+0xa8] ;  /* 0x0000a80a0a140981 */ /* 0x000f28000c1e1900 */
[----:B------:R-:W4:Y:S04]  /*08d0*/  @P0 LDG.E R21, desc[UR10][R10.64+0xac] ;  /* 0x0000ac0a0a150981 */ /* 0x000f28000c1e1900 */
[----:B------:R-:W4:Y:S04]  /*08e0*/  @P0 LDG.E R24, desc[UR10][R10.64+0xb0] ;  /* 0x0000b00a0a180981 */ /* 0x000f28000c1e1900 */
[----:B------:R-:W4:Y:S04]  /*08f0*/  @P1 LDG.E R16, desc[UR10][R10.64+0xbc] ;  /* 0x0000bc0a0a101981 */ /* 0x000f28000c1e1900 */
[----:B------:R-:W4:Y:S04]  /*0900*/  @P1 LDG.E R26, desc[UR10][R10.64+0xb4] ;  /* 0x0000b40a0a1a1981 */ /* 0x000f28000c1e1900 */
        /* <DEDUP_REMOVED lines=11> */
[----:B------:R-:W-:Y:S01]  /*09c0*/  LOP3.LUT P0, RZ, R22, 0x8000, RZ, 0xc0, !PT ;  /* 0x0000800016ff7812 */ /* 0x000fe2000780c0ff */
[----:B------:R-:W4:Y:S01]  /*09d0*/  @P2 LDG.E R24, desc[UR10][R10.64+0xd8] ;  /* 0x0000d80a0a182981 */ /* 0x000f22000c1e1900 */
[----:B------:R-:W-:-:S03]  /*09e0*/  @P1 LOP3.LUT R5, R5, R16, RZ, 0x3c, !PT ;  /* 0x0000001005051212 */ /* 0x000fc600078e3cff */
[----:B------:R-:W4:Y:S01]  /*09f0*/  @P2 LDG.E R22, desc[UR10][R10.64+0xd0] ;  /* 0x0000d00a0a162981 */ /* 0x000f22000c1e1900 */
[----:B------:R-:W-:-:S03]  /*0a00*/  @P1 LOP3.LUT R7, R7, R26, RZ, 0x3c, !PT ;  /* 0x0000001a07071212 */ /* 0x000fc600078e3cff */
[----:B------:R-:W4:Y:S01]  /*0a10*/  @P3 LDG.E R16, desc[UR10][R10.64+0xe4] ;  /* 0x0000e40a0a103981 */ /* 0x000f22000c1e1900 */
[----:B------:R-:W-:-:S03]  /*0a20*/  @P1 LOP3.LUT R4, R4, R23, RZ, 0x3c, !PT ;  /* 0x0000001704041212 */ /* 0x000fc600078e3cff */
[----:B------:R-:W4:Y:S01]  /*0a30*/  @P3 LDG.E R26, desc[UR10][R10.64+0xdc] ;  /* 0x0000dc0a0a1a3981 */ /* 0x000f22000c1e1900 */
[----:B------:R-:W-:-:S03]  /*0a40*/  @P1 LOP3.LUT R2, R2, R17, RZ, 0x3c, !PT ;  /* 0x0000001102021212 */ /* 0x000fc600078e3cff */
        /* <DEDUP_REMOVED lines=43> */
[----:B------:R-:W-:-:S04]  /*0d00*/  UIADD3 UR4, UPT, UPT, UR4, 0x10, URZ ;  /* 0x0000001004047890 */ /* 0x000fc8000fffe0ff */
[----:B------:R-:W-:Y:S01]  /*0d10*/  UISETP.NE.AND UP0, UPT, UR4, 0x20, UPT ;  /* 0x000000200400788c */ /* 0x000fe2000bf05270 */
[----:B--2---:R-:W-:Y:S02]  /*0d20*/  @P5 LOP3.LUT R3, R3, R18, RZ, 0x3c, !PT ;  /* 0x0000001203035212 */ /* 0x004fe400078e3cff */
[----:B---3--:R-:W-:Y:S02]  /*0d30*/  @P6 LOP3.LUT R4, R4, R19, RZ, 0x3c, !PT ;  /* 0x0000001304046212 */ /* 0x008fe400078e3cff */
[----:B----4-:R-:W-:Y:S02]  /*0d40*/  @P6 LOP3.LUT R7, R7, R20, RZ, 0x3c, !PT ;  /* 0x0000001407076212 */ /* 0x010fe400078e3cff */
[----:B------:R-:W-:Y:S02]  /*0d50*/  @P6 LOP3.LUT R2, R2, R21, RZ, 0x3c, !PT ;  /* 0x0000001502026212 */ /* 0x000fe400078e3cff */
[----:B------:R-:W-:Y:S02]  /*0d60*/  @P6 LOP3.LUT R5, R5, R22, RZ, 0x3c, !PT ;  /* 0x0000001605056212 */ /* 0x000fe400078e3cff */
[----:B------:R-:W-:-:S02]  /*0d70*/  @P6 LOP3.LUT R3, R3, R16, RZ, 0x3c, !PT ;  /* 0x0000001003036212 */ /* 0x000fc400078e3cff */
[----:B------:R-:W-:Y:S02]  /*0d80*/  @P0 LOP3.LUT R7, R7, R24, RZ, 0x3c, !PT ;  /* 0x0000001807070212 */ /* 0x000fe400078e3cff */
[----:B------:R-:W-:Y:S02]  /*0d90*/  @P0 LOP3.LUT R3, R3, R28, RZ, 0x3c, !PT ;  /* 0x0000001c03030212 */ /* 0x000fe400078e3cff */
[----:B------:R-:W-:Y:S02]  /*0da0*/  @P0 LOP3.LUT R5, R5, R26, RZ, 0x3c, !PT ;  /* 0x0000001a05050212 */ /* 0x000fe400078e3cff */
[----:B------:R-:W-:Y:S02]  /*0db0*/  @P0 LOP3.LUT R2, R2, R23, RZ, 0x3c, !PT ;  /* 0x0000001702020212 */ /* 0x000fe400078e3cff */
[----:B------:R-:W-:Y:S01]  /*0dc0*/  @P0 LOP3.LUT R4, R4, R17, RZ, 0x3c, !PT ;  /* 0x0000001104040212 */ /* 0x000fe200078e3cff */
[----:B------:R-:W-:Y:S06]  /*0dd0*/  BRA.U UP0, `(.L_x_4) ;  /* 0xfffffff500487547 */ /* 0x000fec000b83ffff */
[----:B------:R-:W-:-:S05]  /*0de0*/  VIADD R0, R0, 0x1 ;  /* 0x0000000100007836 */ /* 0x000fca0000000000 */
[----:B------:R-:W-:-:S13]  /*0df0*/  ISETP.NE.AND P0, PT, R0, 0x5, PT ;  /* 0x000000050000780c */ /* 0x000fda0003f05270 */
[----:B------:R-:W-:Y:S05]  /*0e00*/  @P0 BRA `(.L_x_5) ;  /* 0xfffffff400300947 */ /* 0x000fea000383ffff */
[----:B------:R-:W-:Y:S01]  /*0e10*/  LOP3.LUT R0, R15, 0x3, RZ, 0xc0, !PT ;  /* 0x000000030f007812 */ /* 0x000fe200078ec0ff */
[----:B------:R0:W-:Y:S03]  /*0e20*/  STL [R1+0x4], R7 ;  /* 0x0000040701007387 */ /* 0x0001e60000100800 */
[----:B------:R-:W-:Y:S01]  /*0e30*/  ISETP.NE.U32.AND P0, PT, R0, 0x1, PT ;  /* 0x000000010000780c */ /* 0x000fe20003f05070 */
[----:B------:R0:W-:Y:S03]  /*0e40*/  STL.64 [R1+0x8], R4 ;  /* 0x0000080401007387 */ /* 0x0001e60000100a00 */
[----:B------:R-:W-:Y:S01]  /*0e50*/  ISETP.NE.AND.EX P0, PT, RZ, RZ, PT, P0 ;  /* 0x000000ffff00720c */ /* 0x000fe20003f05300 */
[----:B------:R0:W-:-:S12]  /*0e60*/  STL.64 [R1+0x10], R2 ;  /* 0x0000100201007387 */ /* 0x0001d80000100a00 */
[----:B0-----:R-:W-:Y:S05]  /*0e70*/  @!P0 BRA `(.L_x_3) ;  /* 0x0000001800088947 */ /* 0x001fea0003800000 */
[----:B------:R-:W-:Y:S01]  /*0e80*/  UMOV UR4, URZ ;  /* 0x000000ff00047c82 */ /* 0x000fe20008000000 */
[----:B------:R-:W-:Y:S01]  /*0e90*/  UMOV UR5, URZ ;  /* 0x000000ff00057c82 */ /* 0x000fe20008000000 */
[----:B------:R-:W-:Y:S02]  /*0ea0*/  IMAD.MOV.U32 R0, RZ, RZ, RZ ;  /* 0x000000ffff007224 */ /* 0x000fe400078e00ff */
[----:B------:R-:W-:Y:S02]  /*0eb0*/  IMAD.MOV.U32 R7, RZ, RZ, RZ ;  /* 0x000000ffff077224 */ /* 0x000fe400078e00ff */
[----:B------:R-:W-:Y:S02]  /*0ec0*/  IMAD.U32 R3, RZ, RZ, UR4 ;  /* 0x00000004ff037e24 */ /* 0x000fe4000f8e00ff */
[----:B------:R-:W-:Y:S02]  /*0ed0*/  IMAD.U32 R2, RZ, RZ, UR5 ;  /* 0x00000005ff027e24 */ /* 0x000fe4000f8e00ff */
[----:B------:R-:W-:-:S02]  /*0ee0*/  IMAD.U32 R5, RZ, RZ, UR4 ;  /* 0x00000004ff057e24 */ /* 0x000fc4000f8e00ff */
[----:B------:R-:W-:-:S07]  /*0ef0*/  IMAD.U32 R4, RZ, RZ, UR5 ;  /* 0x00000005ff047e24 */ /* 0x000fce000f8e00ff */
.L_x_7:
[----:B------:R-:W-:-:S06]  /*0f00*/  IMAD R14, R0, 0x4, R1 ;  /* 0x00000004000e7824 */ /* 0x000fcc00078e0201 */
[----:B------:R-:W5:Y:S01]  /*0f10*/  LDL R14, [R14+0x4] ;  /* 0x000004000e0e7983 */ /* 0x000f620000100800 */
[----:B------:R-:W-:-:S05]  /*0f20*/  UMOV UR4, URZ ;  /* 0x000000ff00047c82 */ /* 0x000fca0008000000 */
.L_x_6:
        /* <DEDUP_REMOVED lines=183> */
[----:B0-----:R-:W-:Y:S05]  /*1aa0*/  @P0 BRA `(.L_x_3) ;  /* 0x0000000800fc0947 */ /* 0x001fea0003800000 */
        /* <DEDUP_REMOVED lines=8> */
.L_x_9:
[----:B------:R-:W-:-:S06]  /*1b30*/  IMAD R14, R0, 0x4, R1 ;  /* 0x00000004000e7824 */ /* 0x000fcc00078e0201 */
[----:B------:R-:W5:Y:S01]  /*1b40*/  LDL R14, [R14+0x4] ;  /* 0x000004000e0e7983 */ /* 0x000f620000100800 */
[----:B------:R-:W-:-:S05]  /*1b50*/  UMOV UR4, URZ ;  /* 0x000000ff00047c82 */ /* 0x000fca0008000000 */
.L_x_8:
        /* <DEDUP_REMOVED lines=177> */
[----:B------:R0:W-:Y:S04]  /*2670*/  STL [R1+0x4], R7 ;  /* 0x0000040701007387 */ /* 0x0001e80000100800 */
[----:B------:R0:W-:Y:S04]  /*2680*/  STL.64 [R1+0x8], R4 ;  /* 0x0000080401007387 */ /* 0x0001e80000100a00 */
[----:B------:R0:W-:Y:S02]  /*2690*/  STL.64 [R1+0x10], R2 ;  /* 0x0000100201007387 */ /* 0x0001e40000100a00 */
.L_x_3:
[----:B------:R-:W-:Y:S05]  /*26a0*/  BSYNC.RECONVERGENT B1 ;  /* 0x0000000000017941 */ /* 0x000fea0003800200 */
.L_x_2:
[----:B------:R-:W-:Y:S01]  /*26b0*/  ISETP.GT.U32.AND P0, PT, R15, 0x3, PT ;  /* 0x000000030f00780c */ /* 0x000fe20003f04070 */
[----:B------:R-:W-:Y:S01]  /*26c0*/  VIADD R13, R13, 0x1 ;  /* 0x000000010d0d7836 */ /* 0x000fe20000000000 */
[--C-:B------:R-:W-:Y:S02]  /*26d0*/  SHF.R.U64 R15, R15, 0x2, R6.reuse ;  /* 0x000000020f0f7819 */ /* 0x100fe40000001206 */
[----:B------:R-:W-:Y:S02]  /*26e0*/  ISETP.GT.U32.AND.EX P0, PT, R6, RZ, PT, P0 ;  /* 0x000000ff0600720c */ /* 0x000fe40003f04100 */
[----:B------:R-:W-:-:S11]  /*26f0*/  SHF.R.U32.HI R6, RZ, 0x2, R6 ;  /* 0x00000002ff067819 */ /* 0x000fd60000011606 */
[----:B------:R-:W-:Y:S05]  /*2700*/  @P0 BRA `(.L_x_10) ;  /* 0xffffffd800c40947 */ /* 0x000fea000383ffff */
.L_x_1:
[----:B------:R-:W-:Y:S05]  /*2710*/  BSYNC.RECONVERGENT B0 ;  /* 0x0000000000007941 */ /* 0x000fea0003800200 */
.L_x_0:
[----:B------:R-:W1:Y:S01]  /*2720*/  LDCU UR8, c[0x0][0x388] ;  /* 0x00007100ff0877ac */ /* 0x000e620008000800 */
[----:B0-----:R-:W-:Y:S01]  /*2730*/  IMAD.MOV.U32 R6, RZ, RZ, RZ ;  /* 0x000000ffff067224 */ /* 0x001fe200078e00ff */
[----:B-1----:R-:W-:-:S09]  /*2740*/  UISETP.GE.AND UP0, UPT, UR8, 0x1, UPT ;  /* 0x000000010800788c */ /* 0x002fd2000bf06270 */
[----:B------:R-:W-:Y:S05]  /*2750*/  BRA.U !UP0, `(.L_x_11) ;  /* 0x0000000908f87547 */ /* 0x000fea000b800000 */
[----:B------:R-:W0:Y:S01]  /*2760*/  LDC.64 R8, c[0x0][0x398] ;  /* 0x0000e600ff087b82 */ /* 0x000e220000000a00 */
[----:B------:R-:W1:Y:S01]  /*2770*/  LDCU UR4, c[0x0][0x388] ;  /* 0x00007100ff0477ac */ /* 0x000e620008000800 */
[----:B------:R-:W-:Y:S01]  /*2780*/  IMAD.MOV.U32 R6, RZ, RZ, RZ ;  /* 0x000000ffff067224 */ /* 0x000fe200078e00ff */
[----:B------:R-:W-:Y:S01]  /*2790*/  UISETP.NE.AND UP0, UPT, UR8, 0x1, UPT ;  /* 0x000000010800788c */ /* 0x000fe2000bf05270 */
[----:B------:R-:W-:Y:S01]  /*27a0*/  UMOV UR5, URZ ;  /* 0x000000ff00057c82 */ /* 0x000fe20008000000 */
[----:B-1----:R-:W-:Y:S01]  /*27b0*/  IMAD R0, R12, UR4, RZ ;  /* 0x000000040c007c24 */ /* 0x002fe2000f8e02ff */
[----:B------:R-:W-:Y:S01]  /*27c0*/  UMOV UR4, URZ ;  /* 0x000000ff00047c82 */ /* 0x000fe20008000000 */
[----:B0-----:R-:W-:Y:S02]  /*27d0*/  LOP3.LUT R8, R8, 0xaad26b49, RZ, 0x3c, !PT ;  /* 0xaad26b4908087812 */ /* 0x001fe400078e3cff */
[----:B------:R-:W-:-:S03]  /*27e0*/  LOP3.LUT R9, R9, 0xf7dcefdd, RZ, 0x3c, !PT ;  /* 0xf7dcefdd09097812 */ /* 0x000fc600078e3cff */
[----:B------:R-:W-:Y:S02]  /*27f0*/  IMAD R8, R8, 0x4182bed5, RZ ;  /* 0x4182bed508087824 */ /* 0x000fe400078e02ff */
[----:B------:R-:W-:-:S05]  /*2800*/  IMAD R11, R9, -0x658354e5, RZ ;  /* 0x9a7cab1b090b7824 */ /* 0x000fca00078e02ff */
[----:B------:R-:W-:-:S05]  /*2810*/  IADD3 R11, PT, PT, R8, 0x64f0c9, R11 ;  /* 0x0064f0c9080b7810 */ /* 0x000fca0007ffe00b */
[----:B------:R-:W-:Y:S01]  /*2820*/  IMAD R13, R0, 0x587c5, R11 ;  /* 0x000587c5000d7824 */ /* 0x000fe200078e020b */
[----:B------:R-:W-:Y:S06]  /*2830*/  BRA.U !UP0, `(.L_x_12) ;  /* 0x00000005088c7547 */ /* 0x000fec000b800000 */
[----:B------:R-:W0:Y:S01]  /*2840*/  LDCU.64 UR6, c[0x0][0x380] ;  /* 0x00007000ff0677ac */ /* 0x000e220008000a00 */
[----:B------:R-:W-:Y:S02]  /*2850*/  IMAD R0, R0, 0x587c5, R8 ;  /* 0x000587c500007824 */ /* 0x000fe400078e0208 */
[----:B------:R-:W-:Y:S01]  /*2860*/  IMAD.MOV.U32 R6, RZ, RZ, RZ ;  /* 0x000000ffff067224 */ /* 0x000fe200078e00ff */
[----:B------:R-:W-:Y:S01]  /*2870*/  ULOP3.LUT UR4, UR8, 0x7ffffffe, URZ, 0xc0, !UPT ;  /* 0x7ffffffe08047892 */ /* 0x000fe2000f8ec0ff */
[----:B------:R-:W-:-:S04]  /*2880*/  IMAD R0, R9, -0x658354e5, R0 ;  /* 0x9a7cab1b09007824 */ /* 0x000fc800078e0200 */
[----:B------:R-:W-:Y:S01]  /*2890*/  VIADD R11, R0, 0x700053 ;  /* 0x00700053000b7836 */ /* 0x000fe20000000000 */
[----:B0-----:R-:W-:-:S04]  /*28a0*/  UIADD3 UR5, UP0, UPT, UR6, 0x4, URZ ;  /* 0x0000000406057890 */ /* 0x001fc8000ff1e0ff */
[----:B------:R-:W-:Y:S02]  /*28b0*/  UIADD3.X UR6, UPT, UPT, URZ, UR7, URZ, UP0, !UPT ;  /* 0x00000007ff067290 */ /* 0x000fe400087fe4ff */
[----:B------:R-:W-:Y:S01]  /*28c0*/  IMAD.U32 R0, RZ, RZ, UR5 ;  /* 0x00000005ff007e24 */ /* 0x000fe2000f8e00ff */
[----:B------:R-:W-:-:S03]  /*28d0*/  UIADD3 UR7, UPT, UPT, -UR4, URZ, URZ ;  /* 0x000000ff04077290 */ /* 0x000fc6000fffe1ff */
[----:B------:R-:W-:-:S09]  /*28e0*/  IMAD.U32 R9, RZ, RZ, UR6 ;  /* 0x00000006ff097e24 */ /* 0x000fd2000f8e00ff */
.L_x_17:
[----:B------:R-:W-:Y:S01]  /*28f0*/  SHF.R.U32.HI R8, RZ, 0x2, R7 ;  /* 0x00000002ff087819 */ /* 0x000fe20000011607 */
[----:B------:R-:W-:Y:S01]  /*2900*/  IMAD.MOV.U32 R13, RZ, RZ, 0x3e055027 ;  /* 0x3e055027ff0d7424 */ /* 0x000fe200078e00ff */
[----:B------:R-:W-:Y:S02]  /*2910*/  BSSY.RECONVERGENT B0, `(.L_x_13) ;  /* 0x0000043000007945 */ /* 0x000fe40003800200 */
[----:B------:R-:W-:Y:S01]  /*2920*/  LOP3.LUT R8, R8, R7, RZ, 0x3c, !PT ;  /* 0x0000000708087212 */ /* 0x000fe200078e3cff */
[----:B------:R-:W-:-:S04]  /*2930*/  IMAD.SHL.U32 R7, R3, 0x10, RZ ;  /* 0x0000001003077824 */ /* 0x000fc800078e00ff */
[----:B------:R-:W-:-:S05]  /*2940*/  IMAD.SHL.U32 R10, R8, 0x2, RZ ;  /* 0x00000002080a7824 */ /* 0x000fca00078e00ff */
[----:B------:R-:W-:Y:S01]  /*2950*/  LOP3.LUT R10, R8, R10, R7, 0x96, !PT ;  /* 0x0000000a080a7212 */ /* 0x000fe200078e9607 */
[----:B------:R-:W-:-:S03]  /*2960*/  IMAD.MOV.U32 R8, RZ, RZ, R2 ;  /* 0x000000ffff087224 */ /* 0x000fc600078e0002 */
[----:B------:R-:W-:Y:S01]  /*2970*/  LOP3.LUT R2, R10, R3, RZ, 0x3c, !PT ;  /* 0x000000030a027212 */ /* 0x000fe200078e3cff */
[----:B------:R-:W-:-:S03]  /*2980*/  IMAD.MOV.U32 R10, RZ, RZ, 0x2f800000 ;  /* 0x2f800000ff0a7424 */ /* 0x000fc600078e00ff */
[----:B------:R-:W-:-:S04]  /*2990*/  IADD3 R7, PT, PT, R11, -0x587c5, R2 ;  /* 0xfffa783b0b077810 */ /* 0x000fc80007ffe002 */
[----:B------:R-:W-:-:S05]  /*29a0*/  I2FP.F32.U32 R7, R7 ;  /* 0x0000000700077245 */ /* 0x000fca0000201000 */
[----:B------:R-:W-:-:S05]  /*29b0*/  FFMA R7, R7, R10, 1.1641532182693481445e-10 ;  /* 0x2f00000007077423 */ /* 0x000fca000000000a */
[----:B------:R-:W-:-:S13]  /*29c0*/  FSETP.GEU.AND P0, PT, R7, 1.175494350822287508e-38, PT ;  /* 0x008000000700780b */ /* 0x000fda0003f0e000 */
[----:B------:R-:W-:-:S04]  /*29d0*/  @!P0 FMUL R7, R7, 8388608 ;  /* 0x4b00000007078820 */ /* 0x000fc80000400000 */
[----:B------:R-:W-:-:S05]  /*29e0*/  VIADD R10, R7, 0xc0d55555 ;  /* 0xc0d55555070a7836 */ /* 0x000fca0000000000 */
[----:B------:R-:W-:-:S04]  /*29f0*/  LOP3.LUT R14, R10, 0xff800000, RZ, 0xc0, !PT ;  /* 0xff8000000a0e7812 */ /* 0x000fc800078ec0ff */
[----:B------:R-:W-:Y:S01]  /*2a00*/  I2FP.F32.S32 R15, R14 ;  /* 0x0000000e000f7245 */ /* 0x000fe20000201400 */
[C---:B------:R-:W-:Y:S02]  /*2a10*/  IMAD.IADD R10, R7.reuse, 0x1, -R14 ;  /* 0x00000001070a7824 */ /* 0x040fe400078e0a0e */
[----:B------:R-:W-:Y:S02]  /*2a20*/  IMAD.MOV.U32 R14, RZ, RZ, 0x7f800000 ;  /* 0x7f800000ff0e7424 */ /* 0x000fe400078e00ff */
[----:B------:R-:W-:Y:S01]  /*2a30*/  FADD R16, R10, -1 ;  /* 0xbf8000000a107421 */ /* 0x000fe20000000000 */
[----:B------:R-:W-:Y:S02]  /*2a40*/  FSEL R10, RZ, -23, P0 ;  /* 0xc1b80000ff0a7808 */ /* 0x000fe40000000000 */
[----:B------:R-:W-:Y:S01]  /*2a50*/  ISETP.GT.U32.AND P0, PT, R7, 0x7f7fffff, PT ;  /* 0x7f7fffff0700780c */ /* 0x000fe20003f04070 */
[----:B------:R-:W-:Y:S02]  /*2a60*/  FFMA R13, R16, -R13, 0.14084610342979431152 ;  /* 0x3e1039f6100d7423 */ /* 0x000fe4000000080d */
[----:B------:R-:W-:-:S02]  /*2a70*/  FFMA R10, R15, 1.1920928955078125e-07, R10 ;  /* 0x340000000f0a7823 */ /* 0x000fc4000000000a */
[----:B------:R-:W-:-:S04]  /*2a80*/  FFMA R13, R16, R13, -0.12148627638816833496 ;  /* 0xbdf8cdcc100d7423 */ /* 0x000fc8000000000d */
[----:B------:R-:W-:-:S04]  /*2a90*/  FFMA R13, R16, R13, 0.13980610668659210205 ;  /* 0x3e0f2955100d7423 */ /* 0x000fc8000000000d */
[----:B------:R-:W-:-:S04]  /*2aa0*/  FFMA R13, R16, R13, -0.16684235632419586182 ;  /* 0xbe2ad8b9100d7423 */ /* 0x000fc8000000000d */
[----:B------:R-:W-:-:S04]  /*2ab0*/  FFMA R13, R16, R13, 0.20012299716472625732 ;  /* 0x3e4ced0b100d7423 */ /* 0x000fc8000000000d */
[----:B------:R-:W-:-:S04]  /*2ac0*/  FFMA R13, R16, R13, -0.24999669194221496582 ;  /* 0xbe7fff22100d7423 */ /* 0x000fc8000000000d */
[----:B------:R-:W-:-:S04]  /*2ad0*/  FFMA R13, R16, R13, 0.33333182334899902344 ;  /* 0x3eaaaa78100d7423 */ /* 0x000fc8000000000d */
[----:B------:R-:W-:-:S04]  /*2ae0*/  FFMA R13, R16, R13, -0.5 ;  /* 0xbf000000100d7423 */ /* 0x000fc8000000000d */
[----:B------:R-:W-:Y:S01]  /*2af0*/  FMUL R17, R16, R13 ;  /* 0x0000000d10117220 */ /* 0x000fe20000400000 */
[----:B------:R-:W-:-:S03]  /*2b00*/  SHF.R.U32.HI R13, RZ, 0x2, R4 ;  /* 0x00000002ff0d7819 */ /* 0x000fc60000011604 */
[----:B------:R-:W-:Y:S01]  /*2b10*/  FFMA R17, R16, R17, R16 ;  /* 0x0000001110117223 */ /* 0x000fe20000000010 */
[----:B------:R-:W-:Y:S01]  /*2b20*/  LOP3.LUT R13, R13, R4, RZ, 0x3c, !PT ;  /* 0x000000040d0d7212 */ /* 0x000fe200078e3cff */
[----:B------:R-:W-:Y:S02]  /*2b30*/  IMAD.SHL.U32 R4, R2, 0x10, RZ ;  /* 0x0000001002047824 */ /* 0x000fe400078e00ff */
[----:B------:R-:W-:Y:S01]  /*2b40*/  FFMA R17, R10, 0.69314718246459960938, R17 ;  /* 0x3f3172180a117823 */ /* 0x000fe20000000011 */
[----:B------:R-:W-:Y:S01]  /*2b50*/  @P0 FFMA R17, R7, R14, +INF ;  /* 0x7f80000007110423 */ /* 0x000fe2000000000e */
[----:B------:R-:W-:Y:S01]  /*2b60*/  IMAD.SHL.U32 R10, R13, 0x2, RZ ;  /* 0x000000020d0a7824 */ /* 0x000fe200078e00ff */
[----:B------:R-:W-:Y:S01]  /*2b70*/  FSETP.NEU.AND P0, PT, R7, RZ, PT ;  /* 0x000000ff0700720b */ /* 0x000fe20003f0d000 */
[----:B------:R-:W-:Y:S02]  /*2b80*/  IMAD.MOV.U32 R7, RZ, RZ, 0x30c90fdb ;  /* 0x30c90fdbff077424 */ /* 0x000fe400078e00ff */
[----:B------:R-:W-:Y:S01]  /*2b90*/  FMUL R17, R17, -2 ;  /* 0xc000000011117820 */ /* 0x000fe20000400000 */
[----:B------:R-:W-:-:S04]  /*2ba0*/  LOP3.LUT R13, R13, R10, R4, 0x96, !PT ;  /* 0x0000000a0d0d7212 */ /* 0x000fc800078e9604 */
[----:B------:R-:W-:Y:S02]  /*2bb0*/  FSEL R17, R17, +INF , P0 ;  /* 0x7f80000011117808 */ /* 0x000fe40000000000 */
[----:B------:R-:W-:Y:S02]  /*2bc0*/  LOP3.LUT R10, R13, R2, RZ, 0x3c, !PT ;  /* 0x000000020d0a7212 */ /* 0x000fe400078e3cff */
[----:B------:R0:W1:Y:S01]  /*2bd0*/  MUFU.RSQ R14, R17 ;  /* 0x00000011000e7308 */ /* 0x0000620000001400 */
[----:B------:R-:W-:Y:S02]  /*2be0*/  VIADD R13, R17, 0xf3000000 ;  /* 0xf3000000110d7836 */ /* 0x000fe40000000000 */
[----:B------:R-:W-:-:S03]  /*2bf0*/  IMAD.IADD R4, R10, 0x1, R11 ;  /* 0x000000010a047824 */ /* 0x000fc600078e020b */
[----:B------:R-:W-:Y:S01]  /*2c00*/  ISETP.GT.U32.AND P0, PT, R13, 0x727fffff, PT ;  /* 0x727fffff0d00780c */ /* 0x000fe20003f04070 */
[----:B------:R-:W-:Y:S01]  /*2c10*/  IMAD.MOV.U32 R13, RZ, RZ, R11 ;  /* 0x000000ffff0d7224 */ /* 0x000fe200078e000b */
[----:B------:R-:W-:Y:S01]  /*2c20*/  I2FP.F32.U32 R4, R4 ;  /* 0x0000000400047245 */ /* 0x000fe20000201000 */
[----:B------:R-:W-:-:S04]  /*2c30*/  IMAD.MOV.U32 R11, RZ, RZ, R9 ;  /* 0x000000ffff0b7224 */ /* 0x000fc800078e0009 */
[----:B------:R-:W-:Y:S01]  /*2c40*/  FFMA R4, R4, R7, 7.314590599882819788e-10 ;  /* 0x30490fdb04047423 */ /* 0x000fe20000000007 */
[----:B------:R-:W-:Y:S02]  /*2c50*/  IMAD.MOV.U32 R7, RZ, RZ, R5 ;  /* 0x000000ffff077224 */ /* 0x000fe400078e0005 */
[----:B------:R-:W-:Y:S02]  /*2c60*/  IMAD.MOV.U32 R5, RZ, RZ, R3 ;  /* 0x000000ffff057224 */ /* 0x000fe400078e0003 */
[----:B------:R-:W-:Y:S02]  /*2c70*/  IMAD.MOV.U32 R3, RZ, RZ, R10 ;  /* 0x000000ffff037224 */ /* 0x000fe400078e000a */
[----:B------:R-:W-:Y:S01]  /*2c80*/  IMAD.MOV.U32 R10, RZ, RZ, R0 ;  /* 0x000000ffff0a7224 */ /* 0x000fe200078e0000 */
[----:B01----:R-:W-:Y:S06]  /*2c90*/  @!P0 BRA `(.L_x_14) ;  /* 0x0000000000188947 */ /* 0x003fec0003800000 */
[----:B------:R-:W-:Y:S01]  /*2ca0*/  BSSY.RECONVERGENT B1, `(.L_x_15) ;  /* 0x0000004000017945 */ /* 0x000fe20003800200 */
[----:B------:R-:W-:Y:S01]  /*2cb0*/  IMAD.MOV.U32 R0, RZ, RZ, R17 ;  /* 0x000000ffff007224 */ /* 0x000fe200078e0011 */
[----:B------:R-:W-:-:S07]  /*2cc0*/  MOV R18, 0x2ce0 ;  /* 0x00002ce000127802 */ /* 0x000fce0000000f00 */
[----:B------:R-:W-:Y:S05]  /*2cd0*/  CALL.REL.NOINC `($__internal_0_$__cuda_sm20_sqrt_rn_f32_slowpath) ;  /* 0x0000000400b07944 */ /* 0x000fea0003c00000 */
[----:B------:R-:W-:Y:S05]  /*2ce0*/  BSYNC.RECONVERGENT B1 ;  /* 0x0000000000017941 */ /* 0x000fea0003800200 */
.L_x_15:
[----:B------:R-:W-:Y:S05]  /*2cf0*/  BRA `(.L_x_16) ;  /* 0x0000000000107947 */ /* 0x000fea0003800000 */
.L_x_14:
[----:B------:R-:W-:Y:S01]  /*2d00*/  FMUL.FTZ R0, R17, R14 ;  /* 0x0000000e11007220 */ /* 0x000fe20000410000 */
[----:B------:R-:W-:-:S03]  /*2d10*/  FMUL.FTZ R14, R14, 0.5 ;  /* 0x3f0000000e0e7820 */ /* 0x000fc60000410000 */
[----:B------:R-:W-:-:S04]  /*2d20*/  FFMA R9, -R0, R0, R17 ;  /* 0x0000000000097223 */ /* 0x000fc80000000111 */
[----:B------:R-:W-:-:S07]  /*2d30*/  FFMA R0, R9, R14, R0 ;  /* 0x0000000e09007223 */ /* 0x000fce0000000000 */
.L_x_16:
[----:B------:R-:W-:Y:S05]  /*2d40*/  BSYNC.RECONVERGENT B0 ;  /* 0x0000000000007941 */ /* 0x000fea0003800200 */
.L_x_13:
[----:B------:R-:W2:Y:S04]  /*2d50*/  LDG.E R14, desc[UR10][R10.64+-0x4] ;  /* 0xfffffc0a0a0e7981 */ /* 0x000ea8000c1e1900 */
[----:B------:R0:W3:Y:S01]  /*2d60*/  LDG.E R16, desc[UR10][R10.64] ;  /* 0x0000000a0a107981 */ /* 0x0000e2000c1e1900 */
[----:B------:R-:W-:Y:S01]  /*2d70*/  FMUL.RZ R17, R4, 0.15915493667125701904 ;  /* 0x3e22f98304117820 */ /* 0x000fe2000040c000 */
[----:B------:R-:W-:Y:S01]  /*2d80*/  UIADD3 UR7, UPT, UPT, UR7, 0x2, URZ ;  /* 0x0000000207077890 */ /* 0x000fe2000fffe0ff */
[----:B------:R-:W-:Y:S02]  /*2d90*/  IMAD.MOV.U32 R4, RZ, RZ, R8 ;  /* 0x000000ffff047224 */ /* 0x000fe400078e0008 */
[----:B------:R-:W1:Y:S01]  /*2da0*/  MUFU.SIN R9, R17 ;  /* 0x0000001100097308 */ /* 0x000e620000000400 */
[----:B------:R-:W-:-:S07]  /*2db0*/  UISETP.NE.AND UP0, UPT, UR7, URZ, UPT ;  /* 0x000000ff0700728c */ /* 0x000fce000bf05270 */
[----:B------:R-:W4:Y:S01]  /*2dc0*/  MUFU.COS R15, R17 ;  /* 0x00000011000f7308 */ /* 0x000f220000000000 */
[-C--:B-1----:R-:W-:Y:S01]  /*2dd0*/  FMUL R9, R9, R0.reuse ;  /* 0x0000000009097220 */ /* 0x082fe20000400000 */
[----:B----4-:R-:W-:Y:S01]  /*2de0*/  FMUL R15, R15, R0 ;  /* 0x000000000f0f7220 */ /* 0x010fe20000400000 */
[----:B------:R-:W-:Y:S02]  /*2df0*/  IADD3 R0, P0, PT, R10, 0x8, RZ ;  /* 0x000000080a007810 */ /* 0x000fe40007f1e0ff */
[----:B--2---:R-:W-:-:S03]  /*2e00*/  FFMA R6, R9, R14, R6 ;  /* 0x0000000e09067223 */ /* 0x004fc60000000006 */
[----:B------:R-:W-:Y:S02]  /*2e10*/  IMAD.X R9, RZ, RZ, R11, P0 ;  /* 0x000000ffff097224 */ /* 0x000fe400000e060b */
[----:B0-----:R-:W-:Y:S02]  /*2e20*/  VIADD R11, R13, 0xb0f8a ;  /* 0x000b0f8a0d0b7836 */ /* 0x001fe40000000000 */
[----:B---3--:R-:W-:Y:S01]  /*2e30*/  FFMA R6, R15, R16, R6 ;  /* 0x000000100f067223 */ /* 0x008fe20000000006 */
[----:B------:R-:W-:Y:S06]  /*2e40*/  BRA.U UP0, `(.L_x_17) ;  /* 0xfffffff900a87547 */ /* 0x000fec000b83ffff */
[----:B------:R-:W-:Y:S01]  /*2e50*/  IMAD.MOV.U32 R4, RZ, RZ, R8 ;  /* 0x000000ffff047224 */ /* 0x000fe200078e0008 */
[----:B------:R-:W-:-:S06]  /*2e60*/  UMOV UR5, URZ ;  /* 0x000000ff00057c82 */ /* 0x000fcc0008000000 */
.L_x_12:
[----:B------:R-:W0:Y:S02]  /*2e70*/  LDCU UR6, c[0x0][0x388] ;  /* 0x00007100ff0677ac */ /* 0x000e240008000800 */
[----:B0-----:R-:W-:-:S04]  /*2e80*/  ULOP3.LUT UR6, UR6, 0x1, URZ, 0xc0, !UPT ;  /* 0x0000000106067892 */ /* 0x001fc8000f8ec0ff */
[----:B------:R-:W-:-:S09]  /*2e90*/  UISETP.NE.U32.AND UP0, UPT, UR6, 0x1, UPT ;  /* 0x000000010600788c */ /* 0x000fd2000bf05070 */
[----:B------:R-:W-:Y:S05]  /*2ea0*/  BRA.U UP0, `(.L_x_11) ;  /* 0x0000000500247547 */ /* 0x000fea000b800000 */
[----:B------:R-:W-:Y:S01]  /*2eb0*/  SHF.R.U32.HI R0, RZ, 0x2, R7 ;  /* 0x00000002ff007819 */ /* 0x000fe20000011607 */
[----:B------:R-:W-:Y:S01]  /*2ec0*/  IMAD.SHL.U32 R5, R3, 0x10, RZ ;  /* 0x0000001003057824 */ /* 0x000fe200078e00ff */
[----:B------:R-:W-:Y:S01]  /*2ed0*/  BSSY.RECONVERGENT B0, `(.L_x_18) ;  /* 0x000003c000007945 */ /* 0x000fe20003800200 */
[----:B------:R-:W-:Y:S01]  /*2ee0*/  IMAD.MOV.U32 R8, RZ, RZ, 0x3e055027 ;  /* 0x3e055027ff087424 */ /* 0x000fe200078e00ff */
[----:B------:R-:W-:-:S05]  /*2ef0*/  LOP3.LUT R0, R0, R7, RZ, 0x3c, !PT ;  /* 0x0000000700007212 */ /* 0x000fca00078e3cff */
[----:B------:R-:W-:-:S05]  /*2f00*/  IMAD.SHL.U32 R2, R0, 0x2, RZ ;  /* 0x0000000200027824 */ /* 0x000fca00078e00ff */
[----:B------:R-:W-:-:S04]  /*2f10*/  LOP3.LUT R0, R0, R2, R5, 0x96, !PT ;  /* 0x0000000200007212 */ /* 0x000fc800078e9605 */
[----:B------:R-:W-:Y:S01]  /*2f20*/  LOP3.LUT R0, R0, R3, RZ, 0x3c, !PT ;  /* 0x0000000300007212 */ /* 0x000fe200078e3cff */
[----:B------:R-:W-:-:S03]  /*2f30*/  IMAD.MOV.U32 R3, RZ, RZ, 0x2f800000 ;  /* 0x2f800000ff037424 */ /* 0x000fc600078e00ff */
[----:B------:R-:W-:-:S04]  /*2f40*/  IADD3 R2, PT, PT, R13, 0x587c5, R0 ;  /* 0x000587c50d027810 */ /* 0x000fc80007ffe000 */
[----:B------:R-:W-:-:S05]  /*2f50*/  I2FP.F32.U32 R2, R2 ;  /* 0x0000000200027245 */ /* 0x000fca0000201000 */
[----:B------:R-:W-:-:S05]  /*2f60*/  FFMA R2, R2, R3, 1.1641532182693481445e-10 ;  /* 0x2f00000002027423 */ /* 0x000fca0000000003 */
[----:B------:R-:W-:-:S13]  /*2f70*/  FSETP.GEU.AND P0, PT, R2, 1.175494350822287508e-38, PT ;  /* 0x008000000200780b */ /* 0x000fda0003f0e000 */
[----:B------:R-:W-:-:S04]  /*2f80*/  @!P0 FMUL R2, R2, 8388608 ;  /* 0x4b00000002028820 */ /* 0x000fc80000400000 */
[----:B------:R-:W-:-:S05]  /*2f90*/  VIADD R3, R2, 0xc0d55555 ;  /* 0xc0d5555502037836 */ /* 0x000fca0000000000 */
[----:B------:R-:W-:-:S05]  /*2fa0*/  LOP3.LUT R5, R3, 0xff800000, RZ, 0xc0, !PT ;  /* 0xff80000003057812 */ /* 0x000fca00078ec0ff */
[----:B------:R-:W-:-:S04]  /*2fb0*/  IMAD.IADD R3, R2, 0x1, -R5 ;  /* 0x0000000102037824 */ /* 0x000fc800078e0a05 */
[----:B------:R-:W-:Y:S01]  /*2fc0*/  FADD R7, R3, -1 ;  /* 0xbf80000003077421 */ /* 0x000fe20000000000 */
[----:B------:R-:W-:Y:S02]  /*2fd0*/  FSEL R3, RZ, -23, P0 ;  /* 0xc1b80000ff037808 */ /* 0x000fe40000000000 */
[----:B------:R-:W-:Y:S01]  /*2fe0*/  ISETP.GT.U32.AND P0, PT, R2, 0x7f7fffff, PT ;  /* 0x7f7fffff0200780c */ /* 0x000fe20003f04070 */
[----:B------:R-:W-:-:S04]  /*2ff0*/  FFMA R8, R7, -R8, 0.14084610342979431152 ;  /* 0x3e1039f607087423 */ /* 0x000fc80000000808 */
[----:B------:R-:W-:-:S04]  /*3000*/  FFMA R8, R7, R8, -0.12148627638816833496 ;  /* 0xbdf8cdcc07087423 */ /* 0x000fc80000000008 */
[----:B------:R-:W-:-:S04]  /*3010*/  FFMA R8, R7, R8, 0.13980610668659210205 ;  /* 0x3e0f295507087423 */ /* 0x000fc80000000008 */
[----:B------:R-:W-:-:S04]  /*3020*/  FFMA R8, R7, R8, -0.16684235632419586182 ;  /* 0xbe2ad8b907087423 */ /* 0x000fc80000000008 */
[----:B------:R-:W-:-:S04]  /*3030*/  FFMA R8, R7, R8, 0.20012299716472625732 ;  /* 0x3e4ced0b07087423 */ /* 0x000fc80000000008 */
[----:B------:R-:W-:-:S04]  /*3040*/  FFMA R8, R7, R8, -0.24999669194221496582 ;  /* 0xbe7fff2207087423 */ /* 0x000fc80000000008 */
[----:B------:R-:W-:-:S04]  /*3050*/  FFMA R8, R7, R8, 0.33333182334899902344 ;  /* 0x3eaaaa7807087423 */ /* 0x000fc80000000008 */
[C---:B------:R-:W-:Y:S01]  /*3060*/  FFMA R10, R7.reuse, R8, -0.5 ;  /* 0xbf000000070a7423 */ /* 0x040fe20000000008 */
[----:B------:R-:W-:Y:S01]  /*3070*/  I2FP.F32.S32 R8, R5 ;  /* 0x0000000500087245 */ /* 0x000fe20000201400 */
[----:B------:R-:W-:Y:S02]  /*3080*/  IMAD.MOV.U32 R5, RZ, RZ, 0x7f800000 ;  /* 0x7f800000ff057424 */ /* 0x000fe400078e00ff */
[C---:B------:R-:W-:Y:S02]  /*3090*/  FMUL R10, R7.reuse, R10 ;  /* 0x0000000a070a7220 */ /* 0x040fe40000400000 */
[----:B------:R-:W-:Y:S01]  /*30a0*/  FFMA R8, R8, 1.1920928955078125e-07, R3 ;  /* 0x3400000008087823 */ /* 0x000fe20000000003 */
[----:B------:R-:W-:Y:S01]  /*30b0*/  SHF.R.U32.HI R3, RZ, 0x2, R4 ;  /* 0x00000002ff037819 */ /* 0x000fe20000011604 */
[----:B------:R-:W-:-:S03]  /*30c0*/  FFMA R7, R7, R10, R7 ;  /* 0x0000000a07077223 */ /* 0x000fc60000000007 */
[----:B------:R-:W-:Y:S01]  /*30d0*/  LOP3.LUT R3, R3, R4, RZ, 0x3c, !PT ;  /* 0x0000000403037212 */ /* 0x000fe200078e3cff */
[----:B------:R-:W-:Y:S01]  /*30e0*/  FFMA R7, R8, 0.69314718246459960938, R7 ;  /* 0x3f31721808077823 */ /* 0x000fe20000000007 */
[C---:B------:R-:W-:Y:S01]  /*30f0*/  @P0 FFMA R7, R2.reuse, R5, +INF ;  /* 0x7f80000002070423 */ /* 0x040fe20000000005 */
[----:B------:R-:W-:Y:S01]  /*3100*/  FSETP.NEU.AND P0, PT, R2, RZ, PT ;  /* 0x000000ff0200720b */ /* 0x000fe20003f0d000 */
[----:B------:R-:W-:Y:S02]  /*3110*/  IMAD.SHL.U32 R4, R0, 0x10, RZ ;  /* 0x0000001000047824 */ /* 0x000fe400078e00ff */
[----:B------:R-:W-:Y:S01]  /*3120*/  FMUL R7, R7, -2 ;  /* 0xc000000007077820 */ /* 0x000fe20000400000 */
[----:B------:R-:W-:-:S04]  /*3130*/  IMAD.SHL.U32 R5, R3, 0x2, RZ ;  /* 0x0000000203057824 */ /* 0x000fc800078e00ff */
[----:B------:R-:W-:Y:S02]  /*3140*/  FSEL R7, R7, +INF , P0 ;  /* 0x7f80000007077808 */ /* 0x000fe40000000000 */
[----:B------:R-:W-:Y:S02]  /*3150*/  LOP3.LUT R5, R3, R5, R4, 0x96, !PT ;  /* 0x0000000503057212 */ /* 0x000fe400078e9604 */
[----:B------:R0:W1:Y:S01]  /*3160*/  MUFU.RSQ R2, R7 ;  /* 0x0000000700027308 */ /* 0x0000620000001400 */
[----:B------:R-:W-:Y:S01]  /*3170*/  VIADD R3, R7, 0xf3000000 ;  /* 0xf300000007037836 */ /* 0x000fe20000000000 */
[----:B------:R-:W-:-:S04]  /*3180*/  LOP3.LUT R0, R5, R0, RZ, 0x3c, !PT ;  /* 0x0000000005007212 */ /* 0x000fc800078e3cff */
[----:B------:R-:W-:Y:S01]  /*3190*/  ISETP.GT.U32.AND P0, PT, R3, 0x727fffff, PT ;  /* 0x727fffff0300780c */ /* 0x000fe20003f04070 */
[----:B------:R-:W-:Y:S01]  /*31a0*/  IMAD.MOV.U32 R3, RZ, RZ, 0x30c90fdb ;  /* 0x30c90fdbff037424 */ /* 0x000fe200078e00ff */
[----:B------:R-:W-:-:S04]  /*31b0*/  IADD3 R0, PT, PT, R13, 0xb0f8a, R0 ;  /* 0x000b0f8a0d007810 */ /* 0x000fc80007ffe000 */
[----:B------:R-:W-:-:S05]  /*31c0*/  I2FP.F32.U32 R0, R0 ;  /* 0x0000000000007245 */ /* 0x000fca0000201000 */
[----:B------:R-:W-:Y:S02]  /*31d0*/  FFMA R4, R0, R3, 7.314590599882819788e-10 ;  /* 0x30490fdb00047423 */ /* 0x000fe40000000003 */
[----:B01----:R-:W-:Y:S05]  /*31e0*/  @!P0 BRA `(.L_x_19) ;  /* 0x0000000000188947 */ /* 0x003fea0003800000 */
[----:B------:R-:W-:Y:S01]  /*31f0*/  BSSY.RECONVERGENT B1, `(.L_x_20) ;  /* 0x0000004000017945 */ /* 0x000fe20003800200 */
[----:B------:R-:W-:Y:S01]  /*3200*/  IMAD.MOV.U32 R0, RZ, RZ, R7 ;  /* 0x000000ffff007224 */ /* 0x000fe200078e0007 */
[----:B------:R-:W-:-:S07]  /*3210*/  MOV R18, 0x3230 ;  /* 0x0000323000127802 */ /* 0x000fce0000000f00 */
[----:B------:R-:W-:Y:S05]  /*3220*/  CALL.REL.NOINC `($__internal_0_$__cuda_sm20_sqrt_rn_f32_slowpath) ;  /* 0x00000000005c7944 */ /* 0x000fea0003c00000 */
[----:B------:R-:W-:Y:S05]  /*3230*/  BSYNC.RECONVERGENT B1 ;  /* 0x0000000000017941 */ /* 0x000fea0003800200 */
.L_x_20:
[----:B------:R-:W-:Y:S05]  /*3240*/  BRA `(.L_x_21) ;  /* 0x0000000000107947 */ /* 0x000fea0003800000 */
.L_x_19:
[----:B------:R-:W-:Y:S01]  /*3250*/  FMUL.FTZ R0, R7, R2 ;  /* 0x0000000207007220 */ /* 0x000fe20000410000 */
[----:B------:R-:W-:-:S03]  /*3260*/  FMUL.FTZ R2, R2, 0.5 ;  /* 0x3f00000002027820 */ /* 0x000fc60000410000 */
[----:B------:R-:W-:-:S04]  /*3270*/  FFMA R3, -R0, R0, R7 ;  /* 0x0000000000037223 */ /* 0x000fc80000000107 */
[----:B------:R-:W-:-:S07]  /*3280*/  FFMA R0, R3, R2, R0 ;  /* 0x0000000203007223 */ /* 0x000fce0000000000 */
.L_x_21:
[----:B------:R-:W-:Y:S05]  /*3290*/  BSYNC.RECONVERGENT B0 ;  /* 0x0000000000007941 */ /* 0x000fea0003800200 */
.L_x_18:
[----:B------:R-:W0:Y:S02]  /*32a0*/  LDCU.64 UR6, c[0x0][0x380] ;  /* 0x00007000ff0677ac */ /* 0x000e240008000a00 */
[----:B0-----:R-:W-:-:S04]  /*32b0*/  ULEA UR6, UP0, UR4, UR6, 0x2 ;  /* 0x0000000604067291 */ /* 0x001fc8000f8010ff */
[----:B------:R-:W-:Y:S02]  /*32c0*/  ULEA.HI.X UR7, UR4, UR7, UR5, 0x2, UP0 ;  /* 0x0000000704077291 */ /* 0x000fe400080f1405 */
[----:B------:R-:W-:-:S04]  /*32d0*/  IMAD.U32 R2, RZ, RZ, UR6 ;  /* 0x00000006ff027e24 */ /* 0x000fc8000f8e00ff */
[----:B------:R-:W-:-:S05]  /*32e0*/  IMAD.U32 R3, RZ, RZ, UR7 ;  /* 0x00000007ff037e24 */ /* 0x000fca000f8e00ff */
[----:B------:R-:W2:Y:S01]  /*32f0*/  LDG.E R2, desc[UR10][R2.64] ;  /* 0x0000000a02027981 */ /* 0x000ea2000c1e1900 */
[----:B------:R-:W-:-:S04]  /*3300*/  FMUL.RZ R4, R4, 0.15915493667125701904 ;  /* 0x3e22f98304047820 */ /* 0x000fc8000040c000 */
[----:B------:R-:W0:Y:S02]  /*3310*/  MUFU.SIN R5, R4 ;  /* 0x0000000400057308 */ /* 0x000e240000000400 */
[----:B0-----:R-:W-:-:S04]  /*3320*/  FMUL R5, R5, R0 ;  /* 0x0000000005057220 */ /* 0x001fc80000400000 */
[----:B--2---:R-:W-:-:S07]  /*3330*/  FFMA R6, R5, R2, R6 ;  /* 0x0000000205067223 */ /* 0x004fce0000000006 */
.L_x_11:
[----:B------:R-:W0:Y:S01]  /*3340*/  LDCU.64 UR6, c[0x0][0x3a0] ;  /* 0x00007400ff0677ac */ /* 0x000e220008000a00 */
[----:B------:R-:W-:Y:S02]  /*3350*/  SHF.R.S32.HI R3, RZ, 0x1f, R12 ;  /* 0x0000001fff037819 */ /* 0x000fe4000001140c */
[----:B0-----:R-:W-:-:S04]  /*3360*/  LEA R2, P0, R12, UR6, 0x2 ;  /* 0x000000060c027c11 */ /* 0x001fc8000f8010ff */
[----:B------:R-:W-:-:S05]  /*3370*/  LEA.HI.X R3, R12, UR7, R3, 0x2, P0 ;  /* 0x000000070c037c11 */ /* 0x000fca00080f1403 */
[----:B------:R-:W-:Y:S01]  /*3380*/  STG.E desc[UR10][R2.64], R6 ;  /* 0x0000000602007986 */ /* 0x000fe2000c10190a */
[----:B------:R-:W-:Y:S05]  /*3390*/  EXIT ;  /* 0x000000000000794d */ /* 0x000fea0003800000 */
        .weak           $__internal_0_$__cuda_sm20_sqrt_rn_f32_slowpath
        .type           $__internal_0_$__cuda_sm20_sqrt_rn_f32_slowpath,@function
        .size           $__internal_0_$__cuda_sm20_sqrt_rn_f32_slowpath,(.L_x_41 - $__internal_0_$__cuda_sm20_sqrt_rn_f32_slowpath)
$__internal_0_$__cuda_sm20_sqrt_rn_f32_slowpath:
[----:B------:R-:W-:-:S13]  /*33a0*/  LOP3.LUT P0, RZ, R0, 0x7fffffff, RZ, 0xc0, !PT ;  /* 0x7fffffff00ff7812 */ /* 0x000fda000780c0ff */
[----:B------:R-:W-:Y:S01]  /*33b0*/  @!P0 IMAD.MOV.U32 R9, RZ, RZ, R0 ;  /* 0x000000ffff098224 */ /* 0x000fe200078e0000 */
[----:B------:R-:W-:Y:S06]  /*33c0*/  @!P0 BRA `(.L_x_22) ;  /* 0x0000000000408947 */ /* 0x000fec0003800000 */
[----:B------:R-:W-:-:S13]  /*33d0*/  FSETP.GEU.FTZ.AND P0, PT, R0, RZ, PT ;  /* 0x000000ff0000720b */ /* 0x000fda0003f1e000 */
[----:B------:R-:W-:Y:S01]  /*33e0*/  @!P0 IMAD.MOV.U32 R9, RZ, RZ, 0x7fffffff ;  /* 0x7fffffffff098424 */ /* 0x000fe200078e00ff */
[----:B------:R-:W-:Y:S06]  /*33f0*/  @!P0 BRA `(.L_x_22) ;  /* 0x0000000000348947 */ /* 0x000fec0003800000 */
[----:B------:R-:W-:-:S13]  /*3400*/  FSETP.GTU.FTZ.AND P0, PT, |R0|, +INF , PT ;  /* 0x7f8000000000780b */ /* 0x000fda0003f1c200 */
[----:B------:R-:W-:Y:S01]  /*3410*/  @P0 FADD.FTZ R9, R0, 1 ;  /* 0x3f80000000090421 */ /* 0x000fe20000010000 */
[----:B------:R-:W-:Y:S06]  /*3420*/  @P0 BRA `(.L_x_22) ;  /* 0x0000000000280947 */ /* 0x000fec0003800000 */
[----:B------:R-:W-:-:S13]  /*3430*/  FSETP.NEU.FTZ.AND P0, PT, |R0|, +INF , PT ;  /* 0x7f8000000000780b */ /* 0x000fda0003f1d200 */
[----:B------:R-:W-:-:S04]  /*3440*/  @P0 FFMA R14, R0, 1.84467440737095516160e+19, RZ ;  /* 0x5f800000000e0823 */ /* 0x000fc800000000ff */
[----:B------:R-:W0:Y:S02]  /*3450*/  @P0 MUFU.RSQ R9, R14 ;  /* 0x0000000e00090308 */ /* 0x000e240000001400 */
[----:B0-----:R-:W-:Y:S01]  /*3460*/  @P0 FMUL.FTZ R15, R14, R9 ;  /* 0x000000090e0f0220 */ /* 0x001fe20000410000 */
[----:B------:R-:W-:Y:S01]  /*3470*/  @P0 FMUL.FTZ R17, R9, 0.5 ;  /* 0x3f00000009110820 */ /* 0x000fe20000410000 */
[----:B------:R-:W-:Y:S02]  /*3480*/  @!P0 IMAD.MOV.U32 R9, RZ, RZ, R0 ;  /* 0x000000ffff098224 */ /* 0x000fe400078e0000 */
[----:B------:R-:W-:-:S04]  /*3490*/  @P0 FADD.FTZ R16, -R15, -RZ ;  /* 0x800000ff0f100221 */ /* 0x000fc80000010100 */
[----:B------:R-:W-:-:S04]  /*34a0*/  @P0 FFMA R16, R15, R16, R14 ;  /* 0x000000100f100223 */ /* 0x000fc8000000000e */
[----:B------:R-:W-:-:S04]  /*34b0*/  @P0 FFMA R16, R16, R17, R15 ;  /* 0x0000001110100223 */ /* 0x000fc8000000000f */
[----:B------:R-:W-:-:S07]  /*34c0*/  @P0 FMUL.FTZ R9, R16, 2.3283064365386962891e-10 ;  /* 0x2f80000010090820 */ /* 0x000fce0000410000 */
.L_x_22:
[----:B------:R-:W-:Y:S02]  /*34d0*/  IMAD.MOV.U32 R14, RZ, RZ, R18 ;  /* 0x000000ffff0e7224 */ /* 0x000fe400078e0012 */
[----:B------:R-:W-:Y:S02]  /*34e0*/  IMAD.MOV.U32 R15, RZ, RZ, 0x0 ;  /* 0x00000000ff0f7424 */ /* 0x000fe400078e00ff */
[----:B------:R-:W-:Y:S02]  /*34f0*/  IMAD.MOV.U32 R0, RZ, RZ, R9 ;  /* 0x000000ffff007224 */ /* 0x000fe400078e0009 */
[----:B------:R-:W-:Y:S05]  /*3500*/  RET.REL.NODEC R14 `(reverse_channel_encode_kernel) ;  /* 0xffffffc80ebc7950 */ /* 0x000fea0003c3ffff */
.L_x_23:
[----:B------:R-:W-:-:S00]  /*3510*/  BRA `(.L_x_23) ;  /* 0xfffffffc00fc7947 */ /* 0x000fc0000383ffff */
[----:B------:R-:W-:-:S00]  /*3520*/  NOP ;  /* 0x0000000000007918 */ /* 0x000fc00000000000 */
        /* <DEDUP_REMOVED lines=13> */
.L_x_41:


//--------------------- .text.generate_sample_kernel --------------------------
	.section	.text.generate_sample_kernel,"ax",@progbits
	.align	128
        .global         generate_sample_kernel
        .type           generate_sample_kernel,@function
        .size           generate_sample_kernel,(.L_x_42 - generate_sample_kernel)
        .other          generate_sample_kernel,@"STO_CUDA_ENTRY STV_DEFAULT"
generate_sample_kernel:
.text.generate_sample_kernel:
[----:B------:R-:W0:Y:S01]  /*0000*/  LDC R1, c[0x0][0x37c] ;  /* 0x0000df00ff017b82 */ /* 0x000e220000000800 */
[----:B------:R-:W1:Y:S07]  /*0010*/  S2R R0, SR_TID.X ;  /* 0x0000000000007919 */ /* 0x000e6e0000002100 */
[----:B------:R-:W1:Y:S01]  /*0020*/  S2UR UR4, SR_CTAID.X ;  /* 0x00000000000479c3 */ /* 0x000e620000002500 */
[----:B0-----:R-:W-:Y:S01]  /*0030*/  VIADD R1, R1, 0xffffffd0 ;  /* 0xffffffd001017836 */ /* 0x001fe20000000000 */
[----:B-1----:R-:W-:-:S13]  /*0040*/  LOP3.LUT P0, RZ, R0, UR4, RZ, 0xfc, !PT ;  /* 0x0000000400ff7c12 */ /* 0x002fda000f80fcff */
[----:B------:R-:W-:Y:S05]  /*0050*/  @P0 EXIT ;  /* 0x000000000000094d */ /* 0x000fea0003800000 */
[----:B------:R-:W0:Y:S01]  /*0060*/  LDC.64 R2, c[0x0][0x388] ;  /* 0x0000e200ff027b82 */ /* 0x000e220000000a00 */
[----:B------:R-:W1:Y:S01]  /*0070*/  LDCU UR7, c[0x0][0x380] ;  /* 0x00007000ff0777ac */ /* 0x000e620008000800 */
[----:B------:R-:W2:Y:S01]  /*0080*/  LDCU.64 UR8, c[0x0][0x390] ;  /* 0x00007200ff0877ac */ /* 0x000ea20008000a00 */
[----:B-1----:R-:W-:-:S04]  /*0090*/  USHF.R.S32.HI UR4, URZ, 0x1f, UR7 ;  /* 0x0000001fff047899 */ /* 0x002fc80008011407 */
[----:B--2---:R-:W-:Y:S01]  /*00a0*/  UIMAD UR6, UR4, UR8, URZ ;  /* 0x00000008040672a4 */ /* 0x004fe2000f8e02ff */
[----:B0-----:R-:W-:Y:S01]  /*00b0*/  LOP3.LUT R0, R2, 0xaad26b49, RZ, 0x3c, !PT ;  /* 0xaad26b4902007812 */ /* 0x001fe200078e3cff */
[----:B------:R-:W-:Y:S01]  /*00c0*/  UIMAD.WIDE.U32 UR4, UR7, UR8, URZ ;  /* 0x00000008070472a5 */ /* 0x000fe2000f8e00ff */
[----:B------:R-:W-:Y:S01]  /*00d0*/  LOP3.LUT R2, R3, 0xf7dcefdd, RZ, 0x3c, !PT ;  /* 0xf7dcefdd03027812 */ /* 0x000fe200078e3cff */
[----:B------:R-:W-:Y:S02]  /*00e0*/  UIMAD UR6, UR7, UR9, UR6 ;  /* 0x00000009070672a4 */ /* 0x000fe4000f8e0206 */
[----:B------:R-:W-:Y:S01]  /*00f0*/  IMAD R0, R0, 0x4182bed5, RZ ;  /* 0x4182bed500007824 */ /* 0x000fe200078e02ff */
[----:B------:R-:W-:Y:S01]  /*0100*/  UISETP.NE.U32.AND UP0, UPT, UR4, URZ, UPT ;  /* 0x000000ff0400728c */ /* 0x000fe2000bf05070 */
[----:B------:R-:W-:Y:S01]  /*0110*/  IMAD R3, R2, -0x658354e5, RZ ;  /* 0x9a7cab1b02037824 */ /* 0x000fe200078e02ff */
[----:B------:R-:W-:Y:S01]  /*0120*/  UIADD3 UR6, UPT, UPT, UR5, UR6, URZ ;  /* 0x0000000605067290 */ /* 0x000fe2000fffe0ff */
[C---:B------:R-:W-:Y:S01]  /*0130*/  VIADD R7, R0.reuse, 0x75bcd15 ;  /* 0x075bcd1500077836 */ /* 0x040fe20000000000 */
[C---:B------:R-:W-:Y:S01]  /*0140*/  LOP3.LUT R4, R0.reuse, 0x159a55e5, RZ, 0x3c, !PT ;  /* 0x159a55e500047812 */ /* 0x040fe200078e3cff */
[C---:B------:R-:W-:Y:S01]  /*0150*/  VIADD R5, R3.reuse, 0x1f123bb5 ;  /* 0x1f123bb503057836 */ /* 0x040fe20000000000 */
[C---:B------:R-:W-:Y:S01]  /*0160*/  IADD3 R6, PT, PT, R0.reuse, 0x64f0c9, R3 ;  /* 0x0064f0c900067810 */ /* 0x040fe20007ffe003 */
[----:B------:R-:W-:Y:S01]  /*0170*/  UISETP.NE.AND.EX UP0, UPT, UR6, URZ, UPT, UP0 ;  /* 0x000000ff0600728c */ /* 0x000fe2000bf05300 */
[----:B------:R-:W-:Y:S01]  /*0180*/  LOP3.LUT R2, R3, 0x5491333, RZ, 0x3c, !PT ;  /* 0x0549133303027812 */ /* 0x000fe200078e3cff */
[----:B------:R-:W-:Y:S01]  /*0190*/  VIADD R3, R0, 0x583f19 ;  /* 0x00583f1900037836 */ /* 0x000fe20000000000 */
[----:B------:R0:W-:Y:S01]  /*01a0*/  STL.64 [R1+0x8], R4 ;  /* 0x0000080401007387 */ /* 0x0001e20000100a00 */
[----:B------:R-:W1:Y:S03]  /*01b0*/  LDCU.64 UR8, c[0x0][0x358] ;  /* 0x00006b00ff0877ac */ /* 0x000e660008000a00 */
[----:B------:R0:W-:Y:S04]  /*01c0*/  STL.64 [R1], R6 ;  /* 0x0000000601007387 */ /* 0x0001e80000100a00 */
[----:B------:R0:W-:Y:S01]  /*01d0*/  STL.64 [R1+0x10], R2 ;  /* 0x0000100201007387 */ /* 0x0001e20000100a00 */
[----:B------:R-:W-:Y:S05]  /*01e0*/  BRA.U !UP0, `(.L_x_24) ;  /* 0x0000002508187547 */ /* 0x000fea000b800000 */
[----:B------:R-:W-:-:S07]  /*01f0*/  IMAD.MOV.U32 R0, RZ, RZ, RZ ;  /* 0x000000ffff007224 */ /* 0x000fce00078e00ff */
.L_x_32:
[----:B------:R-:W-:-:S04]  /*0200*/  ULOP3.LUT UR5, UR4, 0x3, URZ, 0xc0, !UPT ;  /* 0x0000000304057892 */ /* 0x000fc8000f8ec0ff */
[----:B------:R-:W-:-:S04]  /*0210*/  UISETP.NE.U32.AND UP0, UPT, UR5, URZ, UPT ;  /* 0x000000ff0500728c */ /* 0x000fc8000bf05070 */
[----:B------:R-:W-:-:S09]  /*0220*/  UISETP.NE.AND.EX UP0, UPT, URZ, URZ, UPT, UP0 ;  /* 0x000000ffff00728c */ /* 0x000fd2000bf05300 */
[----:B--234-:R-:W-:Y:S05]  /*0230*/  BRA.U !UP0, `(.L_x_25) ;  /* 0x0000002108e87547 */ /* 0x01cfea000b800000 */
[----:B------:R-:W2:Y:S01]  /*0240*/  LDC.64 R8, c[0x4][0x8] ;  /* 0x01000200ff087b82 */ /* 0x000ea20000000a00 */
[----:B0-----:R-:W-:Y:S02]  /*0250*/  CS2R R6, SRZ ;  /* 0x0000000000067805 */ /* 0x001fe4000001ff00 */
[----:B------:R-:W-:Y:S02]  /*0260*/  CS2R R2, SRZ ;  /* 0x0000000000027805 */ /* 0x000fe4000001ff00 */
[----:B------:R-:W-:Y:S01]  /*0270*/  CS2R R4, SRZ ;  /* 0x0000000000047805 */ /* 0x000fe2000001ff00 */
[----:B--2---:R-:W-:-:S07]  /*0280*/  IMAD.WIDE.U32 R8, R0, 0xc80, R8 ;  /* 0x00000c8000087825 */ /* 0x004fce00078e0008 */
.L_x_27:
[----:B------:R-:W-:-:S06]  /*0290*/  IMAD R12, R6, 0x4, R1 ;  /* 0x00000004060c7824 */ /* 0x000fcc00078e0201 */
[----:B------:R-:W5:Y:S01]  /*02a0*/  LDL R12, [R12+0x4] ;  /* 0x000004000c0c7983 */ /* 0x000f620000100800 */
[----:B------:R-:W-:Y:S02]  /*02b0*/  IMAD.SHL.U32 R13, R6, 0x20, RZ ;  /* 0x00000020060d7824 */ /* 0x000fe400078e00ff */
[----:B------:R-:W-:-:S07]  /*02c0*/  IMAD.MOV.U32 R14, RZ, RZ, RZ ;  /* 0x000000ffff0e7224 */ /* 0x000fce00078e00ff */
.L_x_26:
[----:B-----5:R-:W-:Y:S01]  /*02d0*/  SHF.R.U32.HI R19, RZ, R14, R12 ;  /* 0x0000000eff137219 */ /* 0x020fe2000001160c */
[----:B------:R-:W-:-:S03]  /*02e0*/  IMAD.IADD R10, R13, 0x1, R14 ;  /* 0x000000010d0a7824 */ /* 0x000fc600078e020e */
[----:B------:R-:W-:-:S04]  /*02f0*/  LOP3.LUT R11, R19, 0x1, RZ, 0xc0, !PT ;  /* 0x00000001130b7812 */ /* 0x000fc800078ec0ff */
[----:B------:R-:W-:Y:S01]  /*0300*/  ISETP.NE.U32.AND P0, PT, R11, 0x1, PT ;  /* 0x000000010b00780c */ /* 0x000fe20003f05070 */
[----:B------:R-:W-:-:S03]  /*0310*/  IMAD R11, R10, 0x5, RZ ;  /* 0x000000050a0b7824 */ /* 0x000fc600078e02ff */
[----:B------:R-:W-:Y:S01]  /*0320*/  R2P PR, R19, 0x7e ;  /* 0x0000007e13007804 */ /* 0x000fe20000000000 */
[----:B------:R-:W-:-:S08]  /*0330*/  IMAD.WIDE.U32 R10, R11, 0x4, R8 ;  /* 0x000000040b0a7825 */ /* 0x000fd000078e0008 */
[----:B-1----:R-:W2:Y:S04]  /*0340*/  @!P0 LDG.E R22, desc[UR8][R10.64+0x10] ;  /* 0x000010080a168981 */ /* 0x002ea8000c1e1900 */
[----:B------:R-:W3:Y:S04]  /*0350*/  @P1 LDG.E R24, desc[UR8][R10.64+0x24] ;  /* 0x000024080a181981 */ /* 0x000ee8000c1e1900 */
[----:B------:R-:W4:Y:S04]  /*0360*/  @P2 LDG.E R26, desc[UR8][R10.64+0x38] ;  /* 0x000038080a1a2981 */ /* 0x000f28000c1e1900 */
[----:B------:R-:W4:Y:S04]  /*0370*/  @!P0 LDG.E R18, desc[UR8][R10.64] ;  /* 0x000000080a128981 */ /* 0x000f28000c1e1900 */
[----:B------:R-:W4:Y:S04]  /*0380*/  @P3 LDG.E R28, desc[UR8][R10.64+0x4c] ;  /* 0x00004c080a1c3981 */ /* 0x000f28000c1e1900 */
[----:B------:R-:W4:Y:S04]  /*0390*/  @!P0 LDG.E R15, desc[UR8][R10.64+0x4] ;  /* 0x000004080a0f8981 */ /* 0x000f28000c1e1900 */
[----:B------:R-:W4:Y:S04]  /*03a0*/  @P4 LDG.E R21, desc[UR8][R10.64+0x60] ;  /* 0x000060080a154981 */ /* 0x000f28000c1e1900 */
[----:B------:R-:W4:Y:S04]  /*03b0*/  @!P0 LDG.E R20, desc[UR8][R10.64+0x8] ;  /* 0x000008080a148981 */ /* 0x000f28000c1e1900 */
[----:B------:R-:W4:Y:S04]  /*03c0*/  @!P0 LDG.E R17, desc[UR8][R10.64+0xc] ;  /* 0x00000c080a118981 */ /* 0x000f28000c1e1900 */
[----:B------:R-:W4:Y:S04]  /*03d0*/  @P5 LDG.E R16, desc[UR8][R10.64+0x74] ;  /* 0x000074080a105981 */ /* 0x000f28000c1e1900 */
[----:B------:R-:W4:Y:S04]  /*03e0*/  @P2 LDG.E R23, desc[UR8][R10.64+0x34] ;  /* 0x000034080a172981 */ /* 0x000f28000c1e1900 */
[----:B------:R-:W4:Y:S01]  /*03f0*/  @P5 LDG.E R25, desc[UR8][R10.64+0x68] ;  /* 0x000068080a195981 */ /* 0x000f22000c1e1900 */
[----:B--2---:R-:W-:-:S03]  /*0400*/  @!P0 LOP3.LUT R3, R3, R22, RZ, 0x3c, !PT ;  /* 0x0000001603038212 */ /* 0x004fc600078e3cff */
[----:B------:R-:W2:Y:S01]  /*0410*/  @P2 LDG.E R22, desc[UR8][R10.64+0x28] ;  /* 0x000028080a162981 */ /* 0x000ea2000c1e1900 */
[----:B---3--:R-:W-:-:S03]  /*0420*/  @P1 LOP3.LUT R3, R3, R24, RZ, 0x3c, !PT ;  /* 0x0000001803031212 */ /* 0x008fc600078e3cff */
[----:B------:R-:W3:Y:S01]  /*0430*/  @P2 LDG.E R24, desc[UR8][R10.64+0x30] ;  /* 0x000030080a182981 */ /* 0x000ee2000c1e1900 */
[----:B----4-:R-:W-:-:S03]  /*0440*/  @P2 LOP3.LUT R3, R3, R26, RZ, 0x3c, !PT ;  /* 0x0000001a03032212 */ /* 0x010fc600078e3cff */
[----:B------:R-:W4:Y:S01]  /*0450*/  @P6 LDG.E R26, desc[UR8][R10.64+0x88] ;  /* 0x000088080a1a6981 */ /* 0x000f22000c1e1900 */
[----:B------:R-:W-:-:S03]  /*0460*/  @!P0 LOP3.LUT R7, R7, R18, RZ, 0x3c, !PT ;  /* 0x0000001207078212 */ /* 0x000fc600078e3cff */
[----:B------:R-:W2:Y:S01]  /*0470*/  @P1 LDG.E R18, desc[UR8][R10.64+0x14] ;  /* 0x000014080a121981 */ /* 0x000ea2000c1e1900 */
[----:B------:R-:W-:Y:S02]  /*0480*/  @P3 LOP3.LUT R3, R3, R28, RZ, 0x3c, !PT ;  /* 0x0000001c03033212 */ /* 0x000fe400078e3cff */
[----:B------:R-:W-:Y:S02]  /*0490*/  @!P0 LOP3.LUT R4, R4, R15, RZ, 0x3c, !PT ;  /* 0x0000000f04048212 */ /* 0x000fe400078e3cff */
[----:B------:R-:W3:Y:S01]  /*04a0*/  @P1 LDG.E R15, desc[UR8][R10.64+0x18] ;  /* 0x000018080a0f1981 */ /* 0x000ee2000c1e1900 */
        /* <DEDUP_REMOVED lines=8> */
[----:B--2---:R-:W-:-:S03]  /*0530*/  @P1 LOP3.LUT R7, R7, R18, RZ, 0x3c, !PT ;  /* 0x0000001207071212 */ /* 0x004fc600078e3cff */
[----:B------:R-:W2:Y:S01]  /*0540*/  @P3 LDG.E R18, desc[UR8][R10.64+0x44] ;  /* 0x000044080a123981 */ /* 0x000ea2000c1e1900 */
[----:B------:R-:W-:-:S03]  /*0550*/  @P2 LOP3.LUT R7, R7, R22, RZ, 0x3c, !PT ;  /* 0x0000001607072212 */ /* 0x000fc600078e3cff */
        /* <DEDUP_REMOVED lines=15> */
[----:B------:R-:W-:Y:S02]  /*0650*/  LOP3.LUT P0, RZ, R19, 0x80, RZ, 0xc0, !PT ;  /* 0x0000008013ff7812 */ /* 0x000fe4000780c0ff */
[----:B--2---:R-:W-:-:S02]  /*0660*/  @P3 LOP3.LUT R5, R5, R18, RZ, 0x3c, !PT ;  /* 0x0000001205053212 */ /* 0x004fc400078e3cff */
[----:B------:R-:W2:Y:S01]  /*0670*/  @P6 LDG.E R18, desc[UR8][R10.64+0x80] ;  /* 0x000080080a126981 */ /* 0x000ea2000c1e1900 */
[----:B---3--:R-:W-:-:S03]  /*0680*/  @P3 LOP3.LUT R4, R4, R15, RZ, 0x3c, !PT ;  /* 0x0000000f04043212 */ /* 0x008fc600078e3cff */
[----:B------:R-:W3:Y:S01]  /*0690*/  @P5 LDG.E R15, desc[UR8][R10.64+0x70] ;  /* 0x000070080a0f5981 */ /* 0x000ee2000c1e1900 */
[----:B----4-:R-:W-:-:S03]  /*06a0*/  @P4 LOP3.LUT R4, R4, R21, RZ, 0x3c, !PT ;  /* 0x0000001504044212 */ /* 0x010fc600078e3cff */
[----:B------:R-:W4:Y:S01]  /*06b0*/  @P6 LDG.E R21, desc[UR8][R10.64+0x84] ;  /* 0x000084080a156981 */ /* 0x000f22000c1e1900 */
[----:B------:R-:W-:Y:S02]  /*06c0*/  @P4 LOP3.LUT R5, R5, R20, RZ, 0x3c, !PT ;  /* 0x0000001405054212 */ /* 0x000fe400078e3cff */
[----:B------:R-:W-:Y:S01]  /*06d0*/  @P3 LOP3.LUT R2, R2, R17, RZ, 0x3c, !PT ;  /* 0x0000001102023212 */ /* 0x000fe200078e3cff */
        /* <DEDUP_REMOVED lines=9> */
[----:B------:R-:W4:Y:S04]  /*0770*/  @P0 LDG.E R23, desc[UR8][R10.64+0x90] ;  /* 0x000090080a170981 */ /* 0x000f28000c1e1900 */
[----:B------:R-:W4:Y:S04]  /*0780*/  @P0 LDG.E R25, desc[UR8][R10.64+0x98] ;  /* 0x000098080a190981 */ /* 0x000f28000c1e1900 */
[----:B------:R-:W4:Y:S01]  /*0790*/  @P0 LDG.E R24, desc[UR8][R10.64+0x9c] ;  /* 0x00009c080a180981 */ /* 0x000f22000c1e1900 */
[----:B------:R-:W-:Y:S02]  /*07a0*/  @P6 LOP3.LUT R3, R3, R26, RZ, 0x3c, !PT ;  /* 0x0000001a03036212 */ /* 0x000fe400078e3cff */
[----:B--2---:R-:W-:-:S02]  /*07b0*/  @P6 LOP3.LUT R5, R5, R18, RZ, 0x3c, !PT ;  /* 0x0000001205056212 */ /* 0x004fc400078e3cff */
[----:B---3--:R-:W-:-:S04]  /*07c0*/  @P5 LOP3.LUT R2, R2, R15, RZ, 0x3c, !PT ;  /* 0x0000000f02025212 */ /* 0x008fc800078e3cff */
[----:B----4-:R-:W-:Y:S02]  /*07d0*/  @P6 LOP3.LUT R2, R2, R21, RZ, 0x3c, !PT ;  /* 0x0000001502026212 */ /* 0x010fe400078e3cff */
[----:B------:R-:W-:Y:S02]  /*07e0*/  @P6 LOP3.LUT R4, R4, R17, RZ, 0x3c, !PT ;  /* 0x0000001104046212 */ /* 0x000fe400078e3cff */
[----:B------:R-:W-:-:S04]  /*07f0*/  @P6 LOP3.LUT R7, R7, R16, RZ, 0x3c, !PT ;  /* 0x0000001007076212 */ /* 0x000fc800078e3cff */
[----:B------:R-:W-:Y:S02]  /*0800*/  @P0 LOP3.LUT R7, R7, R20, RZ, 0x3c, !PT ;  /* 0x0000001407070212 */ /* 0x000fe400078e3cff */
[----:B------:R-:W-:Y:S02]  /*0810*/  @P0 LOP3.LUT R5, R5, R22, RZ, 0x3c, !PT ;  /* 0x0000001605050212 */ /* 0x000fe400078e3cff */
[----:B------:R-:W-:Y:S02]  /*0820*/  @P0 LOP3.LUT R4, R4, R23, RZ, 0x3c, !PT ;  /* 0x0000001704040212 */ /* 0x000fe400078e3cff */
[----:B------:R-:W-:Y:S02]  /*0830*/  @P0 LOP3.LUT R2, R2, R25, RZ, 0x3c, !PT ;  /* 0x0000001902020212 */ /* 0x000fe400078e3cff */
        /* <DEDUP_REMOVED lines=26> */
[----:B------:R-:W-:-:S03]  /*09e0*/  LOP3.LUT P0, RZ, R19, 0x8000, RZ, 0xc0, !PT ;  /* 0x0000800013ff7812 */ /* 0x000fc6000780c0ff */
[----:B------:R-:W4:Y:S01]  /*09f0*/  @P3 LDG.E R19, desc[UR8][R10.64+0xe8] ;  /* 0x0000e8080a133981 */ /* 0x000f22000c1e1900 */
[----:B------:R-:W-:-:S03]  /*0a00*/  @P1 LOP3.LUT R7, R7, R16, RZ, 0x3c, !PT ;  /* 0x0000001007071212 */ /* 0x000fc600078e3cff */
[----:B------:R-:W4:Y:S01]  /*0a10*/  @P5 LDG.E R16, desc[UR8][R10.64+0x10c] ;  /* 0x00010c080a105981 */ /* 0x000f22000c1e1900 */
[----:B------:R-:W-:-:S03]  /*0a20*/  @P2 LOP3.LUT R7, R7, R24, RZ, 0x3c, !PT ;  /* 0x0000001807072212 */ /* 0x000fc600078e3cff */
[----:B------:R-:W4:Y:S01]  /*0a30*/  @P4 LDG.E R24, desc[UR8][R10.64+0xf0] ;  /* 0x0000f0080a184981 */ /* 0x000f22000c1e1900 */
[----:B--2---:R-:W-:-:S03]  /*0a40*/  @P1 LOP3.LUT R5, R5, R20, RZ, 0x3c, !PT ;  /* 0x0000001405051212 */ /* 0x004fc600078e3cff */
[----:B------:R-:W2:Y:S01]  /*0a50*/  @P3 LDG.E R20, desc[UR8][R10.64+0xe4] ;  /* 0x0000e4080a143981 */ /* 0x000ea2000c1e1900 */
[----:B------:R-:W-:-:S03]  /*0a60*/  @P2 LOP3.LUT R5, R5, R26, RZ, 0x3c, !PT ;  /* 0x0000001a05052212 */ /* 0x000fc600078e3cff */
[----:B------:R-:W2:Y:S01]  /*0a70*/  @P4 LDG.E R26, desc[UR8][R10.64+0xf8] ;  /* 0x0000f8080a1a4981 */ /* 0x000ea2000c1e1900 */
[----:B---3--:R-:W-:Y:S02]  /*0a80*/  @P1 LOP3.LUT R4, R4, R17, RZ, 0x3c, !PT ;  /* 0x0000001104041212 */ /* 0x008fe400078e3cff */
[----:B----4-:R-:W-:Y:S01]  /*0a90*/  @P1 LOP3.LUT R3, R3, R22, RZ, 0x3c, !PT ;  /* 0x0000001603031212 */ /* 0x010fe200078e3cff */
[----:B------:R-:W3:Y:S01]  /*0aa0*/  @P5 LDG.E R17, desc[UR8][R10.64+0x108] ;  /* 0x000108080a115981 */ /* 0x000ee2000c1e1900 */
[----:B------:R-:W-:-:S03]  /*0ab0*/  @P2 LOP3.LUT R4, R4, R23, RZ, 0x3c, !PT ;  /* 0x0000001704042212 */ /* 0x000fc600078e3cff */
[----:B------:R-:W4:Y:S01]  /*0ac0*/  @P3 LDG.E R22, desc[UR8][R10.64+0xec] ;  /* 0x0000ec080a163981 */ /* 0x000f22000c1e1900 */
[----:B------:R-:W-:-:S03]  /*0ad0*/  @P2 LOP3.LUT R3, R3, R28, RZ, 0x3c, !PT ;  /* 0x0000001c03032212 */ /* 0x000fc600078e3cff */
[----:B------:R-:W4:Y:S04]  /*0ae0*/  @P4 LDG.E R23, desc[UR8][R10.64+0xfc] ;  /* 0x0000fc080a174981 */ /* 0x000f28000c1e1900 */
[----:B------:R-:W4:Y:S01]  /*0af0*/  @P4 LDG.E R28, desc[UR8][R10.64+0x100] ;  /* 0x000100080a1c4981 */ /* 0x000f22000c1e1900 */
[----:B------:R-:W-:Y:S02]  /*0b00*/  @P3 LOP3.LUT R4, R4, R15, RZ, 0x3c, !PT ;  /* 0x0000000f04043212 */ /* 0x000fe400078e3cff */
[----:B------:R-:W-:Y:S01]  /*0b10*/  @P2 LOP3.LUT R2, R2, R25, RZ, 0x3c, !PT ;  /* 0x0000001902022212 */ /* 0x000fe200078e3cff */
        /* <DEDUP_REMOVED lines=12> */
[----:B------:R-:W-:-:S03]  /*0be0*/  @P4 LOP3.LUT R5, R5, R26, RZ, 0x3c, !PT ;  /* 0x0000001a05054212 */ /* 0x000fc600078e3cff */
[----:B------:R-:W2:Y:S01]  /*0bf0*/  @P0 LDG.E R26, desc[UR8][R10.64+0x134] ;  /* 0x000134080a1a0981 */ /* 0x000ea2000c1e1900 */
[----:B---3--:R-:W-:Y:S02]  /*0c00*/  @P5 LOP3.LUT R4, R4, R17, RZ, 0x3c, !PT ;  /* 0x0000001104045212 */ /* 0x008fe400078e3cff */
[----:B------:R-:W-:Y:S01]  /*0c10*/  @P5 LOP3.LUT R5, R5, R16, RZ, 0x3c, !PT ;  /* 0x0000001005055212 */ /* 0x000fe200078e3cff */
[----:B------:R-:W3:Y:S01]  /*0c20*/  @P6 LDG.E R17, desc[UR8][R10.64+0x11c] ;  /* 0x00011c080a116981 */ /* 0x000ee2000c1e1900 */
[----:B----4-:R-:W-:-:S03]  /*0c30*/  @P3 LOP3.LUT R3, R3, R22, RZ, 0x3c, !PT ;  /* 0x0000001603033212 */ /* 0x010fc600078e3cff */
[----:B------:R-:W4:Y:S01]  /*0c40*/  @P6 LDG.E R22, desc[UR8][R10.64+0x120] ;  /* 0x000120080a166981 */ /* 0x000f22000c1e1900 */
[----:B------:R-:W-:-:S03]  /*0c50*/  @P4 LOP3.LUT R2, R2, R23, RZ, 0x3c, !PT ;  /* 0x0000001702024212 */ /* 0x000fc600078e3cff */
[----:B------:R-:W4:Y:S01]  /*0c60*/  @P6 LDG.E R16, desc[UR8][R10.64+0x128] ;  /* 0x000128080a106981 */ /* 0x000f22000c1e1900 */
[----:B------:R-:W-:-:S03]  /*0c70*/  @P4 LOP3.LUT R3, R3, R28, RZ, 0x3c, !PT ;  /* 0x0000001c03034212 */ /* 0x000fc600078e3cff */
[----:B------:R-:W4:Y:S04]  /*0c80*/  @P0 LDG.E R28, desc[UR8][R10.64+0x13c] ;  /* 0x00013c080a1c0981 */ /* 0x000f28000c1e1900 */
[----:B------:R-:W4:Y:S01]  /*0c90*/  @P0 LDG.E R23, desc[UR8][R10.64+0x138] ;  /* 0x000138080a170981 */ /* 0x000f22000c1e1900 */
[----:B------:R-:W-:-:S05]  /*0ca0*/  VIADD R14, R14, 0x10 ;  /* 0x000000100e0e7836 */ /* 0x000fca0000000000 */
[----:B------:R-:W-:Y:S02]  /*0cb0*/  ISETP.NE.AND P1, PT, R14, 0x20, PT ;  /* 0x000000200e00780c */ /* 0x000fe40003f25270 */
[----:B------:R-:W-:Y:S02]  /*0cc0*/  @P5 LOP3.LUT R7, R7, R25, RZ, 0x3c, !PT ;  /* 0x0000001907075212 */ /* 0x000fe400078e3cff */
[----:B------:R-:W-:Y:S02]  /*0cd0*/  @P5 LOP3.LUT R2, R2, R15, RZ, 0x3c, !PT ;  /* 0x0000000f02025212 */ /* 0x000fe400078e3cff */
[----:B------:R-:W-:Y:S02]  /*0ce0*/  @P5 LOP3.LUT R3, R3, R18, RZ, 0x3c, !PT ;  /* 0x0000001203035212 */ /* 0x000fe400078e3cff */
[----:B------:R-:W-:Y:S02]  /*0cf0*/  @P6 LOP3.LUT R2, R2, R19, RZ, 0x3c, !PT ;  /* 0x0000001302026212 */ /* 0x000fe400078e3cff */
[----:B--2---:R-:W-:-:S04]  /*0d00*/  @P6 LOP3.LUT R7, R7, R20, RZ, 0x3c, !PT ;  /* 0x0000001407076212 */ /* 0x004fc800078e3cff */
[----:B------:R-:W-:Y:S02]  /*0d10*/  @P0 LOP3.LUT R7, R7, R24, RZ, 0x3c, !PT ;  /* 0x0000001807070212 */ /* 0x000fe400078e3cff */
[----:B---3--:R-:W-:Y:S02]  /*0d20*/  @P6 LOP3.LUT R4, R4, R17, RZ, 0x3c, !PT ;  /* 0x0000001104046212 */ /* 0x008fe400078e3cff */
[----:B----4-:R-:W-:Y:S02]  /*0d30*/  @P6 LOP3.LUT R5, R5, R22, RZ, 0x3c, !PT ;  /* 0x0000001605056212 */ /* 0x010fe400078e3cff */
[----:B------:R-:W-:Y:S02]  /*0d40*/  @P6 LOP3.LUT R3, R3, R16, RZ, 0x3c, !PT ;  /* 0x0000001003036212 */ /* 0x000fe400078e3cff */
[----:B------:R-:W-:Y:S02]  /*0d50*/  @P0 LOP3.LUT R4, R4, R21, RZ, 0x3c, !PT ;  /* 0x0000001504040212 */ /* 0x000fe400078e3cff */
[----:B------:R-:W-:-:S02]  /*0d60*/  @P0 LOP3.LUT R5, R5, R26, RZ, 0x3c, !PT ;  /* 0x0000001a05050212 */ /* 0x000fc400078e3cff */
[----:B------:R-:W-:Y:S02]  /*0d70*/  @P0 LOP3.LUT R3, R3, R28, RZ, 0x3c, !PT ;  /* 0x0000001c03030212 */ /* 0x000fe400078e3cff */
[----:B------:R-:W-:Y:S01]  /*0d80*/  @P0 LOP3.LUT R2, R2, R23, RZ, 0x3c, !PT ;  /* 0x0000001702020212 */ /* 0x000fe200078e3cff */
[----:B------:R-:W-:Y:S06]  /*0d90*/  @P1 BRA `(.L_x_26) ;  /* 0xfffffff4004c1947 */ /* 0x000fec000383ffff */
[----:B------:R-:W-:-:S05]  /*0da0*/  VIADD R6, R6, 0x1 ;  /* 0x0000000106067836 */ /* 0x000fca0000000000 */
[----:B------:R-:W-:-:S13]  /*0db0*/  ISETP.NE.AND P0, PT, R6, 0x5, PT ;  /* 0x000000050600780c */ /* 0x000fda0003f05270 */
[----:B------:R-:W-:Y:S05]  /*0dc0*/  @P0 BRA `(.L_x_27) ;  /* 0xfffffff400300947 */ /* 0x000fea000383ffff */
[----:B------:R2:W-:Y:S01]  /*0dd0*/  STL [R1+0x4], R7 ;  /* 0x0000040701007387 */ /* 0x0005e20000100800 */
[----:B------:R-:W-:-:S03]  /*0de0*/  ULOP3.LUT UR5, UR4, 0x3, URZ, 0xc0, !UPT ;  /* 0x0000000304057892 */ /* 0x000fc6000f8ec0ff */
[----:B------:R2:W-:Y:S01]  /*0df0*/  STL.64 [R1+0x8], R4 ;  /* 0x0000080401007387 */ /* 0x0005e20000100a00 */
[----:B------:R-:W-:-:S03]  /*0e00*/  UISETP.NE.U32.AND UP0, UPT, UR5, 0x1, UPT ;  /* 0x000000010500788c */ /* 0x000fc6000bf05070 */
[----:B------:R2:W-:Y:S01]  /*0e10*/  STL.64 [R1+0x10], R2 ;  /* 0x0000100201007387 */ /* 0x0005e20000100a00 */
[----:B------:R-:W-:-:S09]  /*0e20*/  UISETP.NE.AND.EX UP0, UPT, URZ, URZ, UPT, UP0 ;  /* 0x000000ffff00728c */ /* 0x000fd2000bf05300 */
[----:B------:R-:W-:Y:S05]  /*0e30*/  BRA.U !UP0, `(.L_x_25) ;  /* 0x0000001508e87547 */ /* 0x000fea000b800000 */
[----:B--2---:R-:W-:Y:S02]  /*0e40*/  CS2R R2, SRZ ;  /* 0x0000000000027805 */ /* 0x004fe4000001ff00 */
[----:B------:R-:W-:-:S04]  /*0e50*/  CS2R R6, SRZ ;  /* 0x0000000000067805 */ /* 0x000fc8000001ff00 */
[----:B------:R-:W-:Y:S02]  /*0e60*/  IMAD.MOV.U32 R5, RZ, RZ, R3 ;  /* 0x000000ffff057224 */ /* 0x000fe400078e0003 */
[----:B------:R-:W-:-:S07]  /*0e70*/  IMAD.MOV.U32 R4, RZ, RZ, R2 ;  /* 0x000000ffff047224 */ /* 0x000fce00078e0002 */
.L_x_29:
[----:B------:R-:W-:-:S06]  /*0e80*/  IMAD R12, R6, 0x4, R1 ;  /* 0x00000004060c7824 */ /* 0x000fcc00078e0201 */
[----:B------:R-:W5:Y:S01]  /*0e90*/  LDL R12, [R12+0x4] ;  /* 0x000004000c0c7983 */ /* 0x000f620000100800 */
[----:B------:R-:W-:Y:S02]  /*0ea0*/  IMAD.SHL.U32 R13, R6, 0x20, RZ ;  /* 0x00000020060d7824 */ /* 0x000fe400078e00ff */
[----:B------:R-:W-:-:S07]  /*0eb0*/  IMAD.MOV.U32 R14, RZ, RZ, RZ ;  /* 0x000000ffff0e7224 */ /* 0x000fce00078e00ff */
.L_x_28:
[----:B-----5:R-:W-:Y:S01]  /*0ec0*/  SHF.R.U32.HI R19, RZ, R14, R12 ;  /* 0x0000000eff137219 */ /* 0x020fe2000001160c */
[----:B------:R-:W-:-:S03]  /*0ed0*/  IMAD.IADD R10, R13, 0x1, R14 ;  /* 0x000000010d0a7824 */ /* 0x000fc600078e020e */
[----:B------:R-:W-:-:S04]  /*0ee0*/  LOP3.LUT R11, R19, 0x1, RZ, 0xc0, !PT ;  /* 0x00000001130b7812 */ /* 0x000fc800078ec0ff */
[----:B------:R-:W-:Y:S01]  /*0ef0*/  ISETP.NE.U32.AND P0, PT, R11, 0x1, PT ;  /* 0x000000010b00780c */ /* 0x000fe20003f05070 */
[----:B------:R-:W-:-:S03]  /*0f00*/  IMAD R11, R10, 0x5, RZ ;  /* 0x000000050a0b7824 */ /* 0x000fc600078e02ff */
[----:B------:R-:W-:Y:S01]  /*0f10*/  R2P PR, R19, 0x7e ;  /* 0x0000007e13007804 */ /* 0x000fe20000000000 */
[----:B------:R-:W-:-:S08]  /*0f20*/  IMAD.WIDE.U32 R10, R11, 0x4, R8 ;  /* 0x000000040b0a7825 */ /* 0x000fd000078e0008 */
[----:B------:R-:W2:Y:S04]  /*0f30*/  @!P0 LDG.E R22, desc[UR8][R10.64+0x10] ;  /* 0x000010080a168981 */ /* 0x000ea8000c1e1900 */
        /* <DEDUP_REMOVED lines=174> */
[----:B------:R-:W-:Y:S05]  /*1a20*/  BRA.U UP0, `(.L_x_25) ;  /* 0x0000000900ec7547 */ /* 0x000fea000b800000 */
[----:B---3--:R-:W-:Y:S02]  /*1a30*/  CS2R R2, SRZ ;  /* 0x0000000000027805 */ /* 0x008fe4000001ff00 */
[----:B------:R-:W-:-:S04]  /*1a40*/  CS2R R6, SRZ ;  /* 0x0000000000067805 */ /* 0x000fc8000001ff00 */
[----:B------:R-:W-:Y:S02]  /*1a50*/  IMAD.MOV.U32 R5, RZ, RZ, R3 ;  /* 0x000000ffff057224 */ /* 0x000fe400078e0003 */
[----:B------:R-:W-:-:S07]  /*1a60*/  IMAD.MOV.U32 R4, RZ, RZ, R2 ;  /* 0x000000ffff047224 */ /* 0x000fce00078e0002 */
.L_x_31:
[----:B------:R-:W-:-:S06]  /*1a70*/  IMAD R12, R6, 0x4, R1 ;  /* 0x00000004060c7824 */ /* 0x000fcc00078e0201 */
[----:B------:R-:W5:Y:S01]  /*1a80*/  LDL R12, [R12+0x4] ;  /* 0x000004000c0c7983 */ /* 0x000f620000100800 */
[----:B------:R-:W-:Y:S02]  /*1a90*/  IMAD.SHL.U32 R13, R6, 0x20, RZ ;  /* 0x00000020060d7824 */ /* 0x000fe400078e00ff */
[----:B------:R-:W-:-:S07]  /*1aa0*/  IMAD.MOV.U32 R14, RZ, RZ, RZ ;  /* 0x000000ffff0e7224 */ /* 0x000fce00078e00ff */
.L_x_30:
        /* <DEDUP_REMOVED lines=176> */
[----:B------:R4:W-:Y:S04]  /*25b0*/  STL [R1+0x4], R7 ;  /* 0x0000040701007387 */ /* 0x0009e80000100800 */
[----:B------:R4:W-:Y:S04]  /*25c0*/  STL.64 [R1+0x8], R4 ;  /* 0x0000080401007387 */ /* 0x0009e80000100a00 */
[----:B------:R4:W-:Y:S02]  /*25d0*/  STL.64 [R1+0x10], R2 ;  /* 0x0000100201007387 */ /* 0x0009e40000100a00 */
.L_x_25:
[----:B------:R-:W-:Y:S01]  /*25e0*/  UISETP.GT.U32.AND UP0, UPT, UR4, 0x3, UPT ;  /* 0x000000030400788c */ /* 0x000fe2000bf04070 */
[----:B------:R-:W-:Y:S01]  /*25f0*/  VIADD R0, R0, 0x1 ;  /* 0x0000000100007836 */ /* 0x000fe20000000000 */
[----:B------:R-:W-:Y:S02]  /*2600*/  USHF.R.U32.HI UR5, URZ, 0x2, UR6 ;  /* 0x00000002ff057899 */ /* 0x000fe40008011606 */
[----:B------:R-:W-:Y:S02]  /*2610*/  UISETP.GT.U32.AND.EX UP0, UPT, UR6, URZ, UPT, UP0 ;  /* 0x000000ff0600728c */ /* 0x000fe4000bf04100 */
[----:B------:R-:W-:-:S03]  /*2620*/  USHF.R.U64 UR4, UR4, 0x2, UR6 ;  /* 0x0000000204047899 */ /* 0x000fc60008001206 */
[----:B------:R-:W-:-:S04]  /*2630*/  UMOV UR6, UR5 ;  /* 0x0000000500067c82 */ /* 0x000fc80008000000 */
[----:B------:R-:W-:Y:S05]  /*2640*/  BRA.U UP0, `(.L_x_32) ;  /* 0xffffffd900ec7547 */ /* 0x000fea000b83ffff */
.L_x_24:
[----:B0-----:R-:W0:Y:S02]  /*2650*/  LDC R6, c[0x0][0x380] ;  /* 0x0000e000ff067b82 */ /* 0x001e240000000800 */
[----:B0-----:R-:W-:-:S13]  /*2660*/  ISETP.GE.AND P0, PT, R6, 0x1, PT ;  /* 0x000000010600780c */ /* 0x001fda0003f06270 */
[----:B-1----:R-:W-:Y:S05]  /*2670*/  @!P0 EXIT ;  /* 0x000000000000894d */ /* 0x002fea0003800000 */
[----:B------:R-:W0:Y:S01]  /*2680*/  LDC.64 R8, c[0x0][0x388] ;  /* 0x0000e200ff087b82 */ /* 0x000e220000000a00 */
[----:B------:R-:W-:-:S07]  /*2690*/  ISETP.NE.AND P0, PT, R6, 0x1, PT ;  /* 0x000000010600780c */ /* 0x000fce0003f05270 */
[----:B------:R-:W1:Y:S08]  /*26a0*/  LDC R12, c[0x0][0x380] ;  /* 0x0000e000ff0c7b82 */ /* 0x000e700000000800 */
[----:B------:R-:W1:Y:S01]  /*26b0*/  LDC R13, c[0x0][0x390] ;  /* 0x0000e400ff0d7b82 */ /* 0x000e620000000800 */
[----:B0-----:R-:W-:Y:S02]  /*26c0*/  LOP3.LUT R8, R8, 0xaad26b49, RZ, 0x3c, !PT ;  /* 0xaad26b4908087812 */ /* 0x001fe400078e3cff */
[----:B------:R-:W-:-:S03]  /*26d0*/  LOP3.LUT R11, R9, 0xf7dcefdd, RZ, 0x3c, !PT ;  /* 0xf7dcefdd090b7812 */ /* 0x000fc600078e3cff */
[----:B------:R-:W-:Y:S02]  /*26e0*/  IMAD R0, R8, 0x4182bed5, RZ ;  /* 0x4182bed508007824 */ /* 0x000fe400078e02ff */
[----:B------:R-:W-:-:S05]  /*26f0*/  IMAD R9, R11, -0x658354e5, RZ ;  /* 0x9a7cab1b0b097824 */ /* 0x000fca00078e02ff */
[----:B------:R-:W-:Y:S02]  /*2700*/  IADD3 R10, PT, PT, R0, 0x64f0c9, R9 ;  /* 0x0064f0c9000a7810 */ /* 0x000fe40007ffe009 */
[----:B------:R-:W-:Y:S01]  /*2710*/  CS2R R8, SRZ ;  /* 0x0000000000087805 */ /* 0x000fe2000001ff00 */
[----:B-1----:R-:W-:-:S04]  /*2720*/  IMAD R13, R12, R13, RZ ;  /* 0x0000000d0c0d7224 */ /* 0x002fc800078e02ff */
[----:B------:R-:W-:Y:S01]  /*2730*/  IMAD R10, R13, 0x587c5, R10 ;  /* 0x000587c50d0a7824 */ /* 0x000fe200078e020a */
[----:B------:R-:W-:Y:S06]  /*2740*/  @!P0 BRA `(.L_x_33) ;  /* 0x0000000400748947 */ /* 0x000fec0003800000 */
[----:B------:R-:W0:Y:S01]  /*2750*/  LDCU.64 UR4, c[0x0][0x398] ;  /* 0x00007300ff0477ac */ /* 0x000e220008000a00 */
[----:B------:R-:W-:Y:S01]  /*2760*/  IMAD R0, R13, 0x587c5, R0 ;  /* 0x000587c50d007824 */ /* 0x000fe200078e0200 */
[----:B------:R-:W-:-:S03]  /*2770*/  LOP3.LUT R6, R6, 0x7ffffffe, RZ, 0xc0, !PT ;  /* 0x7ffffffe06067812 */ /* 0x000fc600078ec0ff */
[----:B------:R-:W-:Y:S02]  /*2780*/  IMAD R0, R11, -0x658354e5, R0 ;  /* 0x9a7cab1b0b007824 */ /* 0x000fe400078e0200 */
[----:B------:R-:W-:Y:S02]  /*2790*/  IMAD.MOV R8, RZ, RZ, -R6 ;  /* 0x000000ffff087224 */ /* 0x000fe400078e0a06 */
[----:B------:R-:W-:Y:S01]  /*27a0*/  VIADD R13, R0, 0x700053 ;  /* 0x00700053000d7836 */ /* 0x000fe20000000000 */
[----:B0-----:R-:W-:-:S04]  /*27b0*/  UIADD3 UR4, UP0, UPT, UR4, 0x4, URZ ;  /* 0x0000000404047890 */ /* 0x001fc8000ff1e0ff */
[----:B------:R-:W-:Y:S02]  /*27c0*/  UIADD3.X UR5, UPT, UPT, URZ, UR5, URZ, UP0, !UPT ;  /* 0x00000005ff057290 */ /* 0x000fe400087fe4ff */
[----:B------:R-:W-:-:S04]  /*27d0*/  IMAD.U32 R0, RZ, RZ, UR4 ;  /* 0x00000004ff007e24 */ /* 0x000fc8000f8e00ff */
[----:B------:R-:W-:-:S07]  /*27e0*/  IMAD.U32 R11, RZ, RZ, UR5 ;  /* 0x00000005ff0b7e24 */ /* 0x000fce000f8e00ff */
.L_x_36:
[----:B------:R-:W-:Y:S01]  /*27f0*/  SHF.R.U32.HI R10, RZ, 0x2, R7 ;  /* 0x00000002ff0a7819 */ /* 0x000fe20000011607 */
[----:B0-----:R-:W-:-:S03]  /*2800*/  IMAD.MOV.U32 R15, RZ, RZ, 0x3e055027 ;  /* 0x3e055027ff0f7424 */ /* 0x001fc600078e00ff */
[----:B------:R-:W-:Y:S01]  /*2810*/  LOP3.LUT R10, R10, R7, RZ, 0x3c, !PT ;  /* 0x000000070a0a7212 */ /* 0x000fe200078e3cff */
[----:B--234-:R-:W-:-:S04]  /*2820*/  IMAD.SHL.U32 R7, R3, 0x10, RZ ;  /* 0x0000001003077824 */ /* 0x01cfc800078e00ff */
        /* <DEDUP_REMOVED lines=33> */
[C---:B------:R-:W-:Y:S01]  /*2a40*/  @P0 FFMA R19, R7.reuse, R12, +INF ;  /* 0x7f80000007130423 */ /* 0x040fe2000000000c */
[----:B------:R-:W-:Y:S01]  /*2a50*/  FSETP.NEU.AND P0, PT, R7, RZ, PT ;  /* 0x000000ff0700720b */ /* 0x000fe20003f0d000 */
[----:B------:R-:W-:Y:S02]  /*2a60*/  IMAD.SHL.U32 R10, R15, 0x2, RZ ;  /* 0x000000020f0a7824 */ /* 0x000fe400078e00ff */
[----:B------:R-:W-:Y:S01]  /*2a70*/  FMUL R19, R19, -2 ;  /* 0xc000000013137820 */ /* 0x000fe20000400000 */
[----:B------:R-:W-:-:S02]  /*2a80*/  IMAD.MOV.U32 R7, RZ, RZ, 0x30c90fdb ;  /* 0x30c90fdbff077424 */ /* 0x000fc400078e00ff */
[----:B------:R-:W-:Y:S01]  /*2a90*/  LOP3.LUT R15, R15, R10, R4, 0x96, !PT ;  /* 0x0000000a0f0f7212 */ /* 0x000fe200078e9604 */
[----:B------:R-:W-:Y:S01]  /*2aa0*/  IMAD.MOV.U32 R14, RZ, RZ, R0 ;  /* 0x000000ffff0e7224 */ /* 0x000fe200078e0000 */
[----:B------:R-:W-:Y:S02]  /*2ab0*/  FSEL R19, R19, +INF , P0 ;  /* 0x7f80000013137808 */ /* 0x000fe40000000000 */
[----:B------:R-:W-:Y:S01]  /*2ac0*/  LOP3.LUT R12, R15, R2, RZ, 0x3c, !PT ;  /* 0x000000020f0c7212 */ /* 0x000fe200078e3cff */
[----:B------:R-:W-:Y:S01]  /*2ad0*/  IMAD.MOV.U32 R15, RZ, RZ, R11 ;  /* 0x000000ffff0f7224 */ /* 0x000fe200078e000b */
[----:B------:R0:W1:Y:S01]  /*2ae0*/  MUFU.RSQ R16, R19 ;  /* 0x0000001300107308 */ /* 0x0000620000001400 */
[----:B------:R-:W-:Y:S02]  /*2af0*/  VIADD R10, R19, 0xf3000000 ;  /* 0xf3000000130a7836 */ /* 0x000fe40000000000 */
[----:B------:R-:W-:-:S03]  /*2b00*/  IMAD.IADD R4, R12, 0x1, R13 ;  /* 0x000000010c047824 */ /* 0x000fc600078e020d */
[----:B------:R-:W-:Y:S01]  /*2b10*/  ISETP.GT.U32.AND P0, PT, R10, 0x727fffff, PT ;  /* 0x727fffff0a00780c */ /* 0x000fe20003f04070 */
[----:B------:R-:W-:Y:S01]  /*2b20*/  IMAD.MOV.U32 R10, RZ, RZ, R13 ;  /* 0x000000ffff0a7224 */ /* 0x000fe200078e000d */
[----:B------:R-:W-:-:S05]  /*2b30*/  I2FP.F32.U32 R4, R4 ;  /* 0x0000000400047245 */ /* 0x000fca0000201000 */
[----:B------:R-:W-:Y:S01]  /*2b40*/  FFMA R4, R4, R7, 7.314590599882819788e-10 ;  /* 0x30490fdb04047423 */ /* 0x000fe20000000007 */
[----:B------:R-:W-:Y:S02]  /*2b50*/  IMAD.MOV.U32 R7, RZ, RZ, R5 ;  /* 0x000000ffff077224 */ /* 0x000fe400078e0005 */
[----:B------:R-:W-:Y:S02]  /*2b60*/  IMAD.MOV.U32 R5, RZ, RZ, R3 ;  /* 0x000000ffff057224 */ /* 0x000fe400078e0003 */
[----:B------:R-:W-:Y:S01]  /*2b70*/  IMAD.MOV.U32 R3, RZ, RZ, R12 ;  /* 0x000000ffff037224 */ /* 0x000fe200078e000c */
[----:B01----:R-:W-:Y:S06]  /*2b80*/  @!P0 BRA `(.L_x_34) ;  /* 0x0000000000108947 */ /* 0x003fec0003800000 */
[----:B------:R-:W-:Y:S01]  /*2b90*/  IMAD.MOV.U32 R0, RZ, RZ, R19 ;  /* 0x000000ffff007224 */ /* 0x000fe200078e0013 */
[----:B------:R-:W-:-:S07]  /*2ba0*/  MOV R16, 0x2bc0 ;  /* 0x00002bc000107802 */ /* 0x000fce0000000f00 */
[----:B------:R-:W-:Y:S05]  /*2bb0*/  CALL.REL.NOINC `($__internal_1_$__cuda_sm20_sqrt_rn_f32_slowpath) ;  /* 0x0000000400747944 */ /* 0x000fea0003c00000 */
[----:B------:R-:W-:Y:S05]  /*2bc0*/  BRA `(.L_x_35) ;  /* 0x0000000000107947 */ /* 0x000fea0003800000 */
.L_x_34:
[----:B------:R-:W-:Y:S01]  /*2bd0*/  FMUL.FTZ R0, R19, R16 ;  /* 0x0000001013007220 */ /* 0x000fe20000410000 */
[----:B------:R-:W-:-:S03]  /*2be0*/  FMUL.FTZ R12, R16, 0.5 ;  /* 0x3f000000100c7820 */ /* 0x000fc60000410000 */
[----:B------:R-:W-:-:S04]  /*2bf0*/  FFMA R11, -R0, R0, R19 ;  /* 0x00000000000b7223 */ /* 0x000fc80000000113 */
[----:B------:R-:W-:-:S07]  /*2c00*/  FFMA R0, R11, R12, R0 ;  /* 0x0000000c0b007223 */ /* 0x000fce0000000000 */
.L_x_35:
[----:B------:R-:W-:Y:S01]  /*2c10*/  FMUL.RZ R12, R4, 0.15915493667125701904 ;  /* 0x3e22f983040c7820 */ /* 0x000fe2000040c000 */
[----:B------:R-:W-:Y:S02]  /*2c20*/  VIADD R8, R8, 0x2 ;  /* 0x0000000208087836 */ /* 0x000fe40000000000 */
[----:B------:R-:W-:Y:S01]  /*2c30*/  IMAD.MOV.U32 R4, RZ, RZ, R9 ;  /* 0x000000ffff047224 */ /* 0x000fe200078e0009 */
[----:B------:R-:W0:Y:S02]  /*2c40*/  MUFU.SIN R11, R12 ;  /* 0x0000000c000b7308 */ /* 0x000e240000000400 */
[----:B------:R-:W-:-:S06]  /*2c50*/  ISETP.NE.AND P0, PT, R8, RZ, PT ;  /* 0x000000ff0800720c */ /* 0x000fcc0003f05270 */
[----:B------:R-:W1:Y:S01]  /*2c60*/  MUFU.COS R13, R12 ;  /* 0x0000000c000d7308 */ /* 0x000e620000000000 */
[----:B0-----:R-:W-:-:S05]  /*2c70*/  FMUL R17, R11, R0 ;  /* 0x000000000b117220 */ /* 0x001fca0000400000 */
[----:B------:R0:W-:Y:S01]  /*2c80*/  STG.E desc[UR8][R14.64+-0x4], R17 ;  /* 0xfffffc110e007986 */ /* 0x0001e2000c101908 */
[----:B-1----:R-:W-:Y:S01]  /*2c90*/  FMUL R19, R13, R0 ;  /* 0x000000000d137220 */ /* 0x002fe20000400000 */
[----:B------:R-:W-:Y:S01]  /*2ca0*/  IADD3 R0, P1, PT, R14, 0x8, RZ ;  /* 0x000000080e007810 */ /* 0x000fe20007f3e0ff */
[----:B------:R-:W-:-:S03]  /*2cb0*/  VIADD R13, R10, 0xb0f8a ;  /* 0x000b0f8a0a0d7836 */ /* 0x000fc60000000000 */
[----:B------:R0:W-:Y:S01]  /*2cc0*/  STG.E desc[UR8][R14.64], R19 ;  /* 0x000000130e007986 */ /* 0x0001e2000c101908 */
[----:B------:R-:W-:Y:S01]  /*2cd0*/  IMAD.X R11, RZ, RZ, R15, P1 ;  /* 0x000000ffff0b7224 */ /* 0x000fe200008e060f */
[----:B------:R-:W-:Y:S07]  /*2ce0*/  @P0 BRA `(.L_x_36) ;  /* 0xfffffff800c00947 */ /* 0x000fee000383ffff */
[----:B------:R-:W-:Y:S02]  /*2cf0*/  IMAD.MOV.U32 R4, RZ, RZ, R9 ;  /* 0x000000ffff047224 */ /* 0x000fe400078e0009 */
[----:B------:R-:W-:Y:S02]  /*2d00*/  IMAD.MOV.U32 R8, RZ, RZ, R6 ;  /* 0x000000ffff087224 */ /* 0x000fe400078e0006 */
[----:B------:R-:W-:-:S07]  /*2d10*/  IMAD.MOV.U32 R9, RZ, RZ, RZ ;  /* 0x000000ffff097224 */ /* 0x000fce00078e00ff */
.L_x_33:
[----:B------:R-:W1:Y:S02]  /*2d20*/  LDC R0, c[0x0][0x380] ;  /* 0x0000e000ff007b82 */ /* 0x000e640000000800 */
[----:B-1----:R-:W-:-:S04]  /*2d30*/  LOP3.LUT R0, R0, 0x1, RZ, 0xc0, !PT ;  /* 0x0000000100007812 */ /* 0x002fc800078ec0ff */
[----:B------:R-:W-:-:S13]  /*2d40*/  ISETP.NE.U32.AND P0, PT, R0, 0x1, PT ;  /* 0x000000010000780c */ /* 0x000fda0003f05070 */
[----:B------:R-:W-:Y:S05]  /*2d50*/  @P0 EXIT ;  /* 0x000000000000094d */ /* 0x000fea0003800000 */
[----:B------:R-:W-:Y:S01]  /*2d60*/  SHF.R.U32.HI R0, RZ, 0x2, R7 ;  /* 0x00000002ff007819 */ /* 0x000fe20000011607 */
[----:B--234-:R-:W-:Y:S02]  /*2d70*/  IMAD.SHL.U32 R5, R3, 0x10, RZ ;  /* 0x0000001003057824 */ /* 0x01cfe400078e00ff */
[----:B------:R-:W-:Y:S01]  /*2d80*/  IMAD.MOV.U32 R11, RZ, RZ, 0x7f800000 ;  /* 0x7f800000ff0b7424 */ /* 0x000fe200078e00ff */
[----:B------:R-:W-:Y:S01]  /*2d90*/  LOP3.LUT R0, R0, R7, RZ, 0x3c, !PT ;  /* 0x0000000700007212 */ /* 0x000fe200078e3cff */
[----:B------:R-:W-:-:S04]  /*2da0*/  IMAD.MOV.U32 R7, RZ, RZ, 0x3e055027 ;  /* 0x3e055027ff077424 */ /* 0x000fc800078e00ff */
[----:B------:R-:W-:-:S05]  /*2db0*/  IMAD.SHL.U32 R2, R0, 0x2, RZ ;  /* 0x0000000200027824 */ /* 0x000fca00078e00ff */
[----:B------:R-:W-:Y:S01]  /*2dc0*/  LOP3.LUT R2, R0, R2, R5, 0x96, !PT ;  /* 0x0000000200027212 */ /* 0x000fe200078e9605 */
[----:B------:R-:W-:-:S03]  /*2dd0*/  IMAD.MOV.U32 R5, RZ, RZ, 0x2f800000 ;  /* 0x2f800000ff057424 */ /* 0x000fc600078e00ff */
[----:B------:R-:W-:-:S04]  /*2de0*/  LOP3.LUT R3, R2, R3, RZ, 0x3c, !PT ;  /* 0x0000000302037212 */ /* 0x000fc800078e3cff */
[----:B------:R-:W-:-:S04]  /*2df0*/  IADD3 R0, PT, PT, R10, 0x587c5, R3 ;  /* 0x000587c50a007810 */ /* 0x000fc80007ffe003 */
[----:B------:R-:W-:-:S05]  /*2e00*/  I2FP.F32.U32 R0, R0 ;  /* 0x0000000000007245 */ /* 0x000fca0000201000 */
[----:B------:R-:W-:-:S05]  /*2e10*/  FFMA R0, R0, R5, 1.1641532182693481445e-10 ;  /* 0x2f00000000007423 */ /* 0x000fca0000000005 */
[----:B------:R-:W-:-:S13]  /*2e20*/  FSETP.GEU.AND P0, PT, R0, 1.175494350822287508e-38, PT ;  /* 0x008000000000780b */ /* 0x000fda0003f0e000 */
[----:B------:R-:W-:-:S04]  /*2e30*/  @!P0 FMUL R0, R0, 8388608 ;  /* 0x4b00000000008820 */ /* 0x000fc80000400000 */
[----:B------:R-:W-:-:S05]  /*2e40*/  VIADD R2, R0, 0xc0d55555 ;  /* 0xc0d5555500027836 */ /* 0x000fca0000000000 */
[----:B------:R-:W-:-:S05]  /*2e50*/  LOP3.LUT R5, R2, 0xff800000, RZ, 0xc0, !PT ;  /* 0xff80000002057812 */ /* 0x000fca00078ec0ff */
[----:B------:R-:W-:Y:S01]  /*2e60*/  IMAD.IADD R2, R0, 0x1, -R5 ;  /* 0x0000000100027824 */ /* 0x000fe200078e0a05 */
[----:B------:R-:W-:-:S03]  /*2e70*/  I2FP.F32.S32 R5, R5 ;  /* 0x0000000500057245 */ /* 0x000fc60000201400 */
[----:B------:R-:W-:Y:S01]  /*2e80*/  FADD R6, R2, -1 ;  /* 0xbf80000002067421 */ /* 0x000fe20000000000 */
[----:B------:R-:W-:Y:S02]  /*2e90*/  FSEL R2, RZ, -23, P0 ;  /* 0xc1b80000ff027808 */ /* 0x000fe40000000000 */
[----:B------:R-:W-:Y:S01]  /*2ea0*/  ISETP.GT.U32.AND P0, PT, R0, 0x7f7fffff, PT ;  /* 0x7f7fffff0000780c */ /* 0x000fe20003f04070 */
[C---:B------:R-:W-:Y:S02]  /*2eb0*/  FFMA R7, R6.reuse, -R7, 0.14084610342979431152 ;  /* 0x3e1039f606077423 */ /* 0x040fe40000000807 */
[----:B------:R-:W-:Y:S01]  /*2ec0*/  FFMA R2, R5, 1.1920928955078125e-07, R2 ;  /* 0x3400000005027823 */ /* 0x000fe20000000002 */
[----:B------:R-:W-:Y:S01]  /*2ed0*/  SHF.R.U32.HI R5, RZ, 0x2, R4 ;  /* 0x00000002ff057819 */ /* 0x000fe20000011604 */
[----:B------:R-:W-:-:S03]  /*2ee0*/  FFMA R7, R6, R7, -0.12148627638816833496 ;  /* 0xbdf8cdcc06077423 */ /* 0x000fc60000000007 */
[----:B------:R-:W-:Y:S01]  /*2ef0*/  LOP3.LUT R5, R5, R4, RZ, 0x3c, !PT ;  /* 0x0000000405057212 */ /* 0x000fe200078e3cff */
[----:B------:R-:W-:-:S04]  /*2f00*/  FFMA R7, R6, R7, 0.13980610668659210205 ;  /* 0x3e0f295506077423 */ /* 0x000fc80000000007 */
[----:B------:R-:W-:Y:S01]  /*2f10*/  FFMA R7, R6, R7, -0.16684235632419586182 ;  /* 0xbe2ad8b906077423 */ /* 0x000fe20000000007 */
[----:B------:R-:W-:-:S03]  /*2f20*/  IMAD.SHL.U32 R4, R5, 0x2, RZ ;  /* 0x0000000205047824 */ /* 0x000fc600078e00ff */
[----:B------:R-:W-:-:S04]  /*2f30*/  FFMA R7, R6, R7, 0.20012299716472625732 ;  /* 0x3e4ced0b06077423 */ /* 0x000fc80000000007 */
[----:B------:R-:W-:-:S04]  /*2f40*/  FFMA R7, R6, R7, -0.24999669194221496582 ;  /* 0xbe7fff2206077423 */ /* 0x000fc80000000007 */
[----:B------:R-:W-:-:S04]  /*2f50*/  FFMA R7, R6, R7, 0.33333182334899902344 ;  /* 0x3eaaaa7806077423 */ /* 0x000fc80000000007 */
[----:B------:R-:W-:-:S04]  /*2f60*/  FFMA R7, R6, R7, -0.5 ;  /* 0xbf00000006077423 */ /* 0x000fc80000000007 */
[----:B------:R-:W-:-:S04]  /*2f70*/  FMUL R7, R6, R7 ;  /* 0x0000000706077220 */ /* 0x000fc80000400000 */
[----:B------:R-:W-:-:S04]  /*2f80*/  FFMA R7, R6, R7, R6 ;  /* 0x0000000706077223 */ /* 0x000fc80000000006 */
[----:B------:R-:W-:Y:S01]  /*2f90*/  FFMA R7, R2, 0.69314718246459960938, R7 ;  /* 0x3f31721802077823 */ /* 0x000fe20000000007 */
[C---:B------:R-:W-:Y:S01]  /*2fa0*/  @P0 FFMA R7, R0.reuse, R11, +INF ;  /* 0x7f80000000070423 */ /* 0x040fe2000000000b */
[----:B------:R-:W-:Y:S01]  /*2fb0*/  FSETP.NEU.AND P0, PT, R0, RZ, PT ;  /* 0x000000ff0000720b */ /* 0x000fe20003f0d000 */
[----:B------:R-:W-:Y:S02]  /*2fc0*/  IMAD.SHL.U32 R2, R3, 0x10, RZ ;  /* 0x0000001003027824 */ /* 0x000fe400078e00ff */
[----:B------:R-:W-:-:S03]  /*2fd0*/  FMUL R7, R7, -2 ;  /* 0xc000000007077820 */ /* 0x000fc60000400000 */
[----:B------:R-:W-:Y:S01]  /*2fe0*/  LOP3.LUT R2, R5, R4, R2, 0x96, !PT ;  /* 0x0000000405027212 */ /* 0x000fe200078e9602 */
[----:B------:R-:W-:Y:S01]  /*2ff0*/  IMAD.MOV.U32 R4, RZ, RZ, 0x30c90fdb ;  /* 0x30c90fdbff047424 */ /* 0x000fe200078e00ff */
[----:B------:R-:W-:Y:S02]  /*3000*/  FSEL R7, R7, +INF , P0 ;  /* 0x7f80000007077808 */ /* 0x000fe40000000000 */
[----:B------:R-:W-:Y:S02]  /*3010*/  LOP3.LUT R3, R2, R3, RZ, 0x3c, !PT ;  /* 0x0000000302037212 */ /* 0x000fe400078e3cff */
[----:B------:R1:W2:Y:S01]  /*3020*/  MUFU.RSQ R2, R7 ;  /* 0x0000000700027308 */ /* 0x0002a20000001400 */
[----:B------:R-:W-:Y:S01]  /*3030*/  VIADD R0, R7, 0xf3000000 ;  /* 0xf300000007007836 */ /* 0x000fe20000000000 */
[----:B------:R-:W-:-:S04]  /*3040*/  IADD3 R3, PT, PT, R10, 0xb0f8a, R3 ;  /* 0x000b0f8a0a037810 */ /* 0x000fc80007ffe003 */
[----:B------:R-:W-:Y:S02]  /*3050*/  ISETP.GT.U32.AND P0, PT, R0, 0x727fffff, PT ;  /* 0x727fffff0000780c */ /* 0x000fe40003f04070 */
[----:B------:R-:W-:-:S05]  /*3060*/  I2FP.F32.U32 R3, R3 ;  /* 0x0000000300037245 */ /* 0x000fca0000201000 */
[----:B------:R-:W-:-:S06]  /*3070*/  FFMA R4, R3, R4, 7.314590599882819788e-10 ;  /* 0x30490fdb03047423 */ /* 0x000fcc0000000004 */
[----:B-12---:R-:W-:Y:S05]  /*3080*/  @!P0 BRA `(.L_x_37) ;  /* 0x0000000000108947 */ /* 0x006fea0003800000 */
[----:B------:R-:W-:Y:S01]  /*3090*/  IMAD.MOV.U32 R0, RZ, RZ, R7 ;  /* 0x000000ffff007224 */ /* 0x000fe200078e0007 */
[----:B------:R-:W-:-:S07]  /*30a0*/  MOV R16, 0x30c0 ;  /* 0x000030c000107802 */ /* 0x000fce0000000f00 */
[----:B0-----:R-:W-:Y:S05]  /*30b0*/  CALL.REL.NOINC `($__internal_1_$__cuda_sm20_sqrt_rn_f32_slowpath) ;  /* 0x0000000000347944 */ /* 0x001fea0003c00000 */
[----:B------:R-:W-:Y:S05]  /*30c0*/  BRA `(.L_x_38) ;  /* 0x0000000000107947 */ /* 0x000fea0003800000 */
.L_x_37:
[----:B------:R-:W-:Y:S01]  /*30d0*/  FMUL.FTZ R0, R7, R2 ;  /* 0x0000000207007220 */ /* 0x000fe20000410000 */
[----:B------:R-:W-:-:S03]  /*30e0*/  FMUL.FTZ R2, R2, 0.5 ;  /* 0x3f00000002027820 */ /* 0x000fc60000410000 */
[----:B------:R-:W-:-:S04]  /*30f0*/  FFMA R3, -R0, R0, R7 ;  /* 0x0000000000037223 */ /* 0x000fc80000000107 */
[----:B------:R-:W-:-:S07]  /*3100*/  FFMA R0, R3, R2, R0 ;  /* 0x0000000203007223 */ /* 0x000fce0000000000 */
.L_x_38:
[----:B------:R-:W1:Y:S01]  /*3110*/  LDC.64 R2, c[0x0][0x398] ;  /* 0x0000e600ff027b82 */ /* 0x000e620000000a00 */
[----:B------:R-:W-:-:S04]  /*3120*/  FMUL.RZ R4, R4, 0.15915493667125701904 ;  /* 0x3e22f98304047820 */ /* 0x000fc8000040c000 */
[----:B------:R-:W2:Y:S02]  /*3130*/  MUFU.SIN R5, R4 ;  /* 0x0000000400057308 */ /* 0x000ea40000000400 */
[----:B--2---:R-:W-:Y:S01]  /*3140*/  FMUL R5, R5, R0 ;  /* 0x0000000005057220 */ /* 0x004fe20000400000 */
[----:B-1----:R-:W-:-:S04]  /*3150*/  LEA R2, P0, R8, R2, 0x2 ;  /* 0x0000000208027211 */ /* 0x002fc800078010ff */
[----:B------:R-:W-:-:S05]  /*3160*/  LEA.HI.X R3, R8, R3, R9, 0x2, P0 ;  /* 0x0000000308037211 */ /* 0x000fca00000f1409 */
[----:B------:R-:W-:Y:S01]  /*3170*/  STG.E desc[UR8][R2.64], R5 ;  /* 0x0000000502007986 */ /* 0x000fe2000c101908 */
[----:B------:R-:W-:Y:S05]  /*3180*/  EXIT ;  /* 0x000000000000794d */ /* 0x000fea0003800000 */
        .weak           $__internal_1_$__cuda_sm20_sqrt_rn_f32_slowpath
        .type           $__internal_1_$__cuda_sm20_sqrt_rn_f32_slowpath,@function
        .size           $__internal_1_$__cuda_sm20_sqrt_rn_f32_slowpath,(.L_x_42 - $__internal_1_$__cuda_sm20_sqrt_rn_f32_slowpath)
$__internal_1_$__cuda_sm20_sqrt_rn_f32_slowpath:
        /* <DEDUP_REMOVED lines=10> */
[----:B------:R-:W-:Y:S01]  /*3230*/  @!P0 IMAD.MOV.U32 R11, RZ, RZ, R0 ;  /* 0x000000ffff0b8224 */ /* 0x000fe200078e0000 */
[----:B------:R-:W-:Y:S06]  /*3240*/  @!P0 BRA `(.L_x_39) ;  /* 0x0000000000208947 */ /* 0x000fec0003800000 */
[----:B------:R-:W-:-:S04]  /*3250*/  FFMA R0, R0, 1.84467440737095516160e+19, RZ ;  /* 0x5f80000000007823 */ /* 0x000fc800000000ff */
[----:B------:R-:W0:Y:S02]  /*3260*/  MUFU.RSQ R11, R0 ;  /* 0x00000000000b7308 */ /* 0x000e240000001400 */
[----:B0-----:R-:W-:Y:S01]  /*3270*/  FMUL.FTZ R13, R0, R11 ;  /* 0x0000000b000d7220 */ /* 0x001fe20000410000 */
[----:B------:R-:W-:-:S03]  /*3280*/  FMUL.FTZ R11, R11, 0.5 ;  /* 0x3f0000000b0b7820 */ /* 0x000fc60000410000 */
[----:B------:R-:W-:-:S04]  /*3290*/  FADD.FTZ R12, -R13, -RZ ;  /* 0x800000ff0d0c7221 */ /* 0x000fc80000010100 */
[----:B------:R-:W-:-:S04]  /*32a0*/  FFMA R12, R13, R12, R0 ;  /* 0x0000000c0d0c7223 */ /* 0x000fc80000000000 */
[----:B------:R-:W-:-:S04]  /*32b0*/  FFMA R11, R12, R11, R13 ;  /* 0x0000000b0c0b7223 */ /* 0x000fc8000000000d */
[----:B------:R-:W-:-:S07]  /*32c0*/  FMUL.FTZ R11, R11, 2.3283064365386962891e-10 ;  /* 0x2f8000000b0b7820 */ /* 0x000fce0000410000 */
.L_x_39:
[----:B------:R-:W-:Y:S02]  /*32d0*/  IMAD.MOV.U32 R12, RZ, RZ, R16 ;  /* 0x000000ffff0c7224 */ /* 0x000fe400078e0010 */
[----:B------:R-:W-:Y:S02]  /*32e0*/  IMAD.MOV.U32 R13, RZ, RZ, 0x0 ;  /* 0x00000000ff0d7424 */ /* 0x000fe400078e00ff */
[----:B------:R-:W-:Y:S02]  /*32f0*/  IMAD.MOV.U32 R0, RZ, RZ, R11 ;  /* 0x000000ffff007224 */ /* 0x000fe400078e000b */
[----:B------:R-:W-:Y:S05]  /*3300*/  RET.REL.NODEC R12 `(generate_sample_kernel) ;  /* 0xffffffcc0c3c7950 */ /* 0x000fea0003c3ffff */
.L_x_40:
        /* <DEDUP_REMOVED lines=15> */
.L_x_42:


//--------------------- .nv.global.init           --------------------------
	.section	.nv.global.init,"aw",@progbits
	.align	4
.nv.global.init:
	.type		mrg32k3aM1SubSeq,@object
	.size		mrg32k3aM1SubSeq,(mrg32k3aM2SubSeq - mrg32k3aM1SubSeq)
mrg32k3aM1SubSeq:
        /*0000*/ 	.byte	0x0b, 0xcc, 0xee, 0x04, 0x73, 0x29, 0x8b, 0x6f, 0xf6, 0x53, 0x03, 0xf6, 0x23, 0xf6, 0xea, 0xda
        /* <DEDUP_REMOVED lines=125> */
	.type		mrg32k3aM2SubSeq,@object
	.size		mrg32k3aM2SubSeq,(mrg32k3aM1 - mrg32k3aM2SubSeq)
mrg32k3aM2SubSeq:
        /* <DEDUP_REMOVED lines=126> */
	.type		mrg32k3aM1,@object
	.size		mrg32k3aM1,(mrg32k3aM1Seq - mrg32k3aM1)
mrg32k3aM1:
        /* <DEDUP_REMOVED lines=144> */
	.type		mrg32k3aM1Seq,@object
	.size		mrg32k3aM1Seq,(mrg32k3aM2 - mrg32k3aM1Seq)
mrg32k3aM1Seq:
        /* <DEDUP_REMOVED lines=144> */
	.type		mrg32k3aM2,@object
	.size		mrg32k3aM2,(mrg32k3aM2Seq - mrg32k3aM2)
mrg32k3aM2:
        /* <DEDUP_REMOVED lines=144> */
	.type		mrg32k3aM2Seq,@object
	.size		mrg32k3aM2Seq,(precalc_xorwow_matrix - mrg32k3aM2Seq)
mrg32k3aM2Seq:
        /* <DEDUP_REMOVED lines=144> */
	.type		precalc_xorwow_matrix,@object
	.size		precalc_xorwow_matrix,(precalc_xorwow_offset_matrix - precalc_xorwow_matrix)
precalc_xorwow_matrix:
        /* <DEDUP_REMOVED lines=6400> */
	.type		precalc_xorwow_offset_matrix,@object
	.size		precalc_xorwow_offset_matrix,(.L_1 - precalc_xorwow_offset_matrix)
precalc_xorwow_offset_matrix:
        /* <DEDUP_REMOVED lines=6400> */
.L_1:


//--------------------- .nv.shared.reserved.0     --------------------------
	.section	.nv.shared.reserved.0,"aw",@nobits
	.weak		__nv_reservedSMEM_offset_0_alias
	.size		__nv_reservedSMEM_offset_0_alias, 0, 64
	.other		__nv_reservedSMEM_offset_0_alias,@"STO_CUDA_RESERVED_SHARED STV_DEFAULT"
__nv_reservedSMEM_offset_0_alias:
	.zero		0
	.zero		64


//--------------------- .nv.constant0.reverse_channel_encode_kernel --------------------------
	.section	.nv.constant0.reverse_channel_encode_kernel,"a",@progbits
	.sectionflags	@""
	.align	4
.nv.constant0.reverse_channel_encode_kernel:
	.zero		936


//--------------------- .nv.constant0.generate_sample_kernel --------------------------
	.section	.nv.constant0.generate_sample_kernel,"a",@progbits
	.sectionflags	@""
	.align	4
.nv.constant0.generate_sample_kernel:
	.zero		928


//--------------------- SYMBOLS --------------------------

	.type		.nv.reservedSmem.offset0,@object
	.size		.nv.reservedSmem.offset0,0x4
